//
// Generated by NVIDIA NVVM Compiler
//
// Compiler Build ID: CL-36424714
// Cuda compilation tools, release 13.0, V13.0.88
// Based on NVVM 20.0.0
//

.version 9.0
.target sm_100
.address_size 64

	// .globl	_Z13parallelKDistPcPiPfjS0_
.extern .func  (.param .b32 func_retval0) vprintf
(
	.param .b64 vprintf_param_0,
	.param .b64 vprintf_param_1
)
;
.const .align 1 .b8 c_perms[256] = {65, 65, 65, 0, 65, 65, 67, 0, 65, 65, 84, 0, 65, 65, 71, 0, 65, 67, 65, 0, 65, 67, 67, 0, 65, 67, 84, 0, 65, 67, 71, 0, 65, 84, 65, 0, 65, 84, 67, 0, 65, 84, 84, 0, 65, 84, 71, 0, 65, 71, 65, 0, 65, 71, 67, 0, 65, 71, 84, 0, 65, 71, 71, 0, 67, 65, 65, 0, 67, 65, 67, 0, 67, 65, 84, 0, 67, 65, 71, 0, 67, 67, 65, 0, 67, 67, 67, 0, 67, 67, 84, 0, 67, 67, 71, 0, 67, 84, 65, 0, 67, 84, 67, 0, 67, 84, 84, 0, 67, 84, 71, 0, 67, 71, 65, 0, 67, 71, 67, 0, 67, 71, 84, 0, 67, 71, 71, 0, 71, 65, 65, 0, 71, 65, 67, 0, 71, 65, 84, 0, 71, 65, 71, 0, 71, 67, 65, 0, 71, 67, 67, 0, 71, 67, 84, 0, 71, 67, 71, 0, 71, 84, 65, 0, 71, 84, 67, 0, 71, 84, 84, 0, 71, 84, 71, 0, 71, 71, 65, 0, 71, 71, 67, 0, 71, 71, 84, 0, 71, 71, 71, 0, 84, 65, 65, 0, 84, 65, 67, 0, 84, 65, 84, 0, 84, 65, 71, 0, 84, 67, 65, 0, 84, 67, 67, 0, 84, 67, 84, 0, 84, 67, 71, 0, 84, 84, 65, 0, 84, 84, 67, 0, 84, 84, 84, 0, 84, 84, 71, 0, 84, 71, 65, 0, 84, 71, 67, 0, 84, 71, 84, 0, 84, 71, 71};
.const .align 4 .u32 c_size;
// _ZZ13parallelKDistPcPiPfjS0_E5entry has been demoted
.global .align 1 .b8 $str[20] = {99, 117, 114, 114, 101, 110, 116, 32, 115, 116, 114, 105, 110, 103, 58, 32, 37, 115, 10};

.visible .entry _Z13parallelKDistPcPiPfjS0_(
	.param .u64 .ptr .align 1 _Z13parallelKDistPcPiPfjS0__param_0,
	.param .u64 .ptr .align 1 _Z13parallelKDistPcPiPfjS0__param_1,
	.param .u64 .ptr .align 1 _Z13parallelKDistPcPiPfjS0__param_2,
	.param .u32 _Z13parallelKDistPcPiPfjS0__param_3,
	.param .u64 .ptr .align 1 _Z13parallelKDistPcPiPfjS0__param_4
)
{
	.local .align 8 .b8 	__local_depot0[8];
	.reg .b64 	%SP;
	.reg .b64 	%SPL;
	.reg .pred 	%p<32>;
	.reg .b16 	%rs<42>;
	.reg .b32 	%r<171>;
	.reg .b32 	%f<8>;
	.reg .b64 	%rd<64>;
	// demoted variable
	.shared .align 4 .u32 _ZZ13parallelKDistPcPiPfjS0_E5entry;
	mov.u64 	%SPL, __local_depot0;
	cvta.local.u64 	%SP, %SPL;
	ld.param.u64 	%rd8, [_Z13parallelKDistPcPiPfjS0__param_0];
	ld.param.u64 	%rd9, [_Z13parallelKDistPcPiPfjS0__param_1];
	ld.param.u64 	%rd10, [_Z13parallelKDistPcPiPfjS0__param_2];
	ld.param.u32 	%r47, [_Z13parallelKDistPcPiPfjS0__param_3];
	ld.param.u64 	%rd11, [_Z13parallelKDistPcPiPfjS0__param_4];
	cvta.to.global.u64 	%rd1, %rd10;
	cvta.to.global.u64 	%rd2, %rd11;
	cvta.to.global.u64 	%rd3, %rd9;
	mov.u32 	%r1, %ctaid.x;
	setp.gt.u32 	%p1, %r1, 7;
	mov.u32 	%r48, %tid.x;
	setp.gt.u32 	%p2, %r48, 64;
	or.pred  	%p3, %p1, %p2;
	@%p3 bra 	$L__BB0_40;
	st.shared.u32 	[_ZZ13parallelKDistPcPiPfjS0_E5entry], %r1;
	bar.sync 	0;
	ld.shared.u32 	%r49, [_ZZ13parallelKDistPcPiPfjS0_E5entry];
	mul.wide.s32 	%rd12, %r49, 4;
	add.s64 	%rd13, %rd3, %rd12;
	ld.global.u32 	%r3, [%rd13+4];
	ld.global.u32 	%r4, [%rd13];
	sub.s32 	%r5, %r3, %r4;
	or.b32  	%r50, %r1, %r48;
	setp.ne.s32 	%p4, %r50, 0;
	@%p4 bra 	$L__BB0_3;
	add.u64 	%rd14, %SP, 0;
	add.u64 	%rd15, %SPL, 0;
	cvt.s64.s32 	%rd16, %r4;
	add.s64 	%rd17, %rd8, %rd16;
	st.local.u64 	[%rd15], %rd17;
	mov.u64 	%rd18, $str;
	cvta.global.u64 	%rd19, %rd18;
	{ // callseq 0, 0
	.param .b64 param0;
	st.param.b64 	[param0], %rd19;
	.param .b64 param1;
	st.param.b64 	[param1], %rd14;
	.param .b32 retval0;
	call.uni (retval0), 
	vprintf, 
	(
	param0, 
	param1
	);
	ld.param.b32 	%r51, [retval0];
	} // callseq 0
$L__BB0_3:
	add.s32 	%r6, %r5, -3;
	setp.lt.s32 	%p5, %r5, 4;
	@%p5 bra 	$L__BB0_30;
	mul.wide.u32 	%rd20, %r48, 4;
	mov.u64 	%rd21, c_perms;
	add.s64 	%rd4, %rd21, %rd20;
	cvt.s64.s32 	%rd22, %r4;
	ld.shared.u32 	%r53, [_ZZ13parallelKDistPcPiPfjS0_E5entry];
	mov.u32 	%r54, %ntid.x;
	mad.lo.s32 	%r55, %r53, %r54, %r48;
	mul.wide.u32 	%rd23, %r55, 4;
	add.s64 	%rd5, %rd2, %rd23;
	add.s32 	%r57, %r5, -4;
	and.b32  	%r7, %r6, 3;
	setp.lt.u32 	%p6, %r57, 3;
	cvta.to.global.u64 	%rd24, %rd8;
	add.s64 	%rd6, %rd24, %rd22;
	@%p6 bra 	$L__BB0_23;
	ld.const.u8 	%rs1, [%rd4];
	and.b32  	%r58, %r6, -4;
	neg.s32 	%r158, %r58;
$L__BB0_6:
	ld.global.u8 	%rs40, [%rd6];
	setp.ne.s16 	%p7, %rs40, %rs1;
	@%p7 bra 	$L__BB0_10;
	ld.global.u8 	%rs11, [%rd6+1];
	ld.const.u8 	%rs12, [%rd4+1];
	setp.ne.s16 	%p8, %rs11, %rs12;
	mov.u16 	%rs40, %rs1;
	@%p8 bra 	$L__BB0_10;
	ld.global.u8 	%rs13, [%rd6+2];
	ld.const.u8 	%rs14, [%rd4+2];
	setp.ne.s16 	%p9, %rs13, %rs14;
	mov.u16 	%rs40, %rs1;
	@%p9 bra 	$L__BB0_10;
	ld.global.u32 	%r59, [%rd5];
	add.s32 	%r60, %r59, 1;
	st.global.u32 	[%rd5], %r60;
	ld.global.u8 	%rs40, [%rd6];
$L__BB0_10:
	setp.ne.s16 	%p10, %rs40, %rs1;
	@%p10 bra 	$L__BB0_14;
	ld.global.u8 	%rs17, [%rd6+1];
	ld.const.u8 	%rs18, [%rd4+1];
	setp.ne.s16 	%p11, %rs17, %rs18;
	mov.u16 	%rs40, %rs1;
	@%p11 bra 	$L__BB0_14;
	ld.global.u8 	%rs19, [%rd6+2];
	ld.const.u8 	%rs20, [%rd4+2];
	setp.ne.s16 	%p12, %rs19, %rs20;
	mov.u16 	%rs40, %rs1;
	@%p12 bra 	$L__BB0_14;
	ld.global.u32 	%r61, [%rd5];
	add.s32 	%r62, %r61, 1;
	st.global.u32 	[%rd5], %r62;
	ld.global.u8 	%rs40, [%rd6];
$L__BB0_14:
	setp.ne.s16 	%p13, %rs40, %rs1;
	@%p13 bra 	$L__BB0_18;
	ld.global.u8 	%rs23, [%rd6+1];
	ld.const.u8 	%rs24, [%rd4+1];
	setp.ne.s16 	%p14, %rs23, %rs24;
	mov.u16 	%rs40, %rs1;
	@%p14 bra 	$L__BB0_18;
	ld.global.u8 	%rs25, [%rd6+2];
	ld.const.u8 	%rs26, [%rd4+2];
	setp.ne.s16 	%p15, %rs25, %rs26;
	mov.u16 	%rs40, %rs1;
	@%p15 bra 	$L__BB0_18;
	ld.global.u32 	%r63, [%rd5];
	add.s32 	%r64, %r63, 1;
	st.global.u32 	[%rd5], %r64;
	ld.global.u8 	%rs40, [%rd6];
$L__BB0_18:
	setp.ne.s16 	%p16, %rs40, %rs1;
	@%p16 bra 	$L__BB0_22;
	ld.global.u8 	%rs29, [%rd6+1];
	ld.const.u8 	%rs30, [%rd4+1];
	setp.ne.s16 	%p17, %rs29, %rs30;
	@%p17 bra 	$L__BB0_22;
	ld.global.u8 	%rs31, [%rd6+2];
	ld.const.u8 	%rs32, [%rd4+2];
	setp.ne.s16 	%p18, %rs31, %rs32;
	@%p18 bra 	$L__BB0_22;
	ld.global.u32 	%r65, [%rd5];
	add.s32 	%r66, %r65, 1;
	st.global.u32 	[%rd5], %r66;
$L__BB0_22:
	add.s32 	%r158, %r158, 4;
	setp.ne.s32 	%p19, %r158, 0;
	@%p19 bra 	$L__BB0_6;
$L__BB0_23:
	setp.eq.s32 	%p20, %r7, 0;
	@%p20 bra 	$L__BB0_30;
	ld.const.u8 	%rs9, [%rd4];
	neg.s32 	%r159, %r7;
$L__BB0_25:
	.pragma "nounroll";
	ld.global.u8 	%rs33, [%rd6];
	setp.ne.s16 	%p21, %rs33, %rs9;
	@%p21 bra 	$L__BB0_29;
	ld.global.u8 	%rs35, [%rd6+1];
	ld.const.u8 	%rs36, [%rd4+1];
	setp.ne.s16 	%p22, %rs35, %rs36;
	@%p22 bra 	$L__BB0_29;
	ld.global.u8 	%rs37, [%rd6+2];
	ld.const.u8 	%rs38, [%rd4+2];
	setp.ne.s16 	%p23, %rs37, %rs38;
	@%p23 bra 	$L__BB0_29;
	ld.global.u32 	%r67, [%rd5];
	add.s32 	%r68, %r67, 1;
	st.global.u32 	[%rd5], %r68;
$L__BB0_29:
	add.s32 	%r159, %r159, 1;
	setp.ne.s32 	%p24, %r159, 0;
	@%p24 bra 	$L__BB0_25;
$L__BB0_30:
	bar.sync 	0;
	ld.shared.u32 	%r170, [_ZZ13parallelKDistPcPiPfjS0_E5entry];
	add.s32 	%r169, %r170, 1;
	add.s32 	%r69, %r47, -1;
	setp.ge.u32 	%p25, %r169, %r69;
	@%p25 bra 	$L__BB0_40;
	mov.u32 	%r16, %ntid.x;
	mad.lo.s32 	%r70, %r170, %r16, %r48;
	mul.wide.u32 	%rd25, %r70, 4;
	add.s64 	%rd7, %rd2, %rd25;
	mul.lo.s32 	%r17, %r170, %r48;
	sub.s32 	%r71, %r47, %r170;
	add.s32 	%r18, %r71, -2;
	add.s32 	%r72, %r71, -3;
	and.b32  	%r19, %r18, 3;
	setp.lt.u32 	%p26, %r72, 3;
	@%p26 bra 	$L__BB0_35;
	add.s32 	%r73, %r170, 4;
	mad.lo.s32 	%r165, %r170, %r48, %r73;
	add.s32 	%r74, %r170, 2;
	mad.lo.s32 	%r164, %r16, %r74, %r48;
	add.s32 	%r75, %r170, 3;
	mad.lo.s32 	%r163, %r16, %r75, %r48;
	mad.lo.s32 	%r162, %r16, %r73, %r48;
	mad.lo.s32 	%r161, %r16, %r169, %r48;
	and.b32  	%r76, %r18, -4;
	neg.s32 	%r160, %r76;
$L__BB0_33:
	.pragma "nounroll";
	mul.wide.s32 	%rd26, %r170, 4;
	add.s64 	%rd27, %rd3, %rd26;
	ld.global.u32 	%r77, [%rd27+8];
	ld.global.u32 	%r78, [%rd27+4];
	sub.s32 	%r79, %r77, %r78;
	ld.global.u32 	%r80, [%rd7];
	mul.wide.u32 	%rd28, %r161, 4;
	add.s64 	%rd29, %rd2, %rd28;
	ld.global.u32 	%r81, [%rd29];
	min.s32 	%r82, %r80, %r81;
	min.s32 	%r83, %r79, %r5;
	add.s32 	%r84, %r83, -2;
	div.s32 	%r85, %r82, %r84;
	sub.s32 	%r86, 1, %r85;
	cvt.rn.f32.s32 	%f1, %r86;
	add.s32 	%r87, %r165, -2;
	add.s32 	%r88, %r165, -3;
	mul.wide.u32 	%rd30, %r88, 4;
	add.s64 	%rd31, %rd1, %rd30;
	st.global.f32 	[%rd31], %f1;
	ld.global.u32 	%r89, [%rd27+12];
	ld.global.u32 	%r90, [%rd27+8];
	sub.s32 	%r91, %r89, %r90;
	ld.global.u32 	%r92, [%rd7];
	mul.wide.u32 	%rd32, %r164, 4;
	add.s64 	%rd33, %rd2, %rd32;
	ld.global.u32 	%r93, [%rd33];
	min.s32 	%r94, %r92, %r93;
	min.s32 	%r95, %r91, %r5;
	add.s32 	%r96, %r95, -2;
	div.s32 	%r97, %r94, %r96;
	sub.s32 	%r98, 1, %r97;
	cvt.rn.f32.s32 	%f2, %r98;
	mul.wide.u32 	%rd34, %r87, 4;
	add.s64 	%rd35, %rd1, %rd34;
	st.global.f32 	[%rd35], %f2;
	ld.global.u32 	%r99, [%rd27+16];
	ld.global.u32 	%r100, [%rd27+12];
	sub.s32 	%r101, %r99, %r100;
	ld.global.u32 	%r102, [%rd7];
	mul.wide.u32 	%rd36, %r163, 4;
	add.s64 	%rd37, %rd2, %rd36;
	ld.global.u32 	%r103, [%rd37];
	min.s32 	%r104, %r102, %r103;
	min.s32 	%r105, %r101, %r5;
	add.s32 	%r106, %r105, -2;
	div.s32 	%r107, %r104, %r106;
	sub.s32 	%r108, 1, %r107;
	cvt.rn.f32.s32 	%f3, %r108;
	add.s32 	%r109, %r165, -1;
	mul.wide.u32 	%rd38, %r109, 4;
	add.s64 	%rd39, %rd1, %rd38;
	st.global.f32 	[%rd39], %f3;
	ld.global.u32 	%r110, [%rd27+20];
	ld.global.u32 	%r111, [%rd27+16];
	sub.s32 	%r112, %r110, %r111;
	ld.global.u32 	%r113, [%rd7];
	mul.wide.u32 	%rd40, %r162, 4;
	add.s64 	%rd41, %rd2, %rd40;
	ld.global.u32 	%r114, [%rd41];
	min.s32 	%r115, %r113, %r114;
	min.s32 	%r116, %r112, %r5;
	add.s32 	%r117, %r116, -2;
	div.s32 	%r118, %r115, %r117;
	sub.s32 	%r119, 1, %r118;
	cvt.rn.f32.s32 	%f4, %r119;
	mul.wide.u32 	%rd42, %r165, 4;
	add.s64 	%rd43, %rd1, %rd42;
	st.global.f32 	[%rd43], %f4;
	add.s32 	%r170, %r170, 4;
	add.s32 	%r165, %r165, 4;
	shl.b32 	%r120, %r16, 2;
	add.s32 	%r164, %r164, %r120;
	add.s32 	%r163, %r163, %r120;
	add.s32 	%r162, %r162, %r120;
	add.s32 	%r161, %r161, %r120;
	add.s32 	%r160, %r160, 4;
	setp.ne.s32 	%p27, %r160, 0;
	@%p27 bra 	$L__BB0_33;
	add.s32 	%r169, %r170, 1;
$L__BB0_35:
	setp.eq.s32 	%p28, %r19, 0;
	@%p28 bra 	$L__BB0_40;
	setp.eq.s32 	%p29, %r19, 1;
	@%p29 bra 	$L__BB0_38;
	mul.wide.s32 	%rd44, %r170, 4;
	add.s64 	%rd45, %rd3, %rd44;
	ld.global.u32 	%r121, [%rd45+8];
	mul.wide.s32 	%rd46, %r169, 4;
	add.s64 	%rd47, %rd3, %rd46;
	ld.global.u32 	%r122, [%rd47];
	sub.s32 	%r123, %r121, %r122;
	ld.global.u32 	%r124, [%rd7];
	mad.lo.s32 	%r125, %r169, %r16, %r48;
	mul.wide.u32 	%rd48, %r125, 4;
	add.s64 	%rd49, %rd2, %rd48;
	ld.global.u32 	%r126, [%rd49];
	min.s32 	%r127, %r124, %r126;
	min.s32 	%r128, %r123, %r5;
	add.s32 	%r129, %r128, -2;
	div.s32 	%r130, %r127, %r129;
	sub.s32 	%r131, 1, %r130;
	cvt.rn.f32.s32 	%f5, %r131;
	add.s32 	%r132, %r17, %r169;
	mul.wide.u32 	%rd50, %r132, 4;
	add.s64 	%rd51, %rd1, %rd50;
	st.global.f32 	[%rd51], %f5;
	add.s32 	%r170, %r169, 1;
	add.s32 	%r169, %r169, 2;
	ld.global.u32 	%r133, [%rd47+8];
	ld.global.u32 	%r134, [%rd47+4];
	sub.s32 	%r135, %r133, %r134;
	ld.global.u32 	%r136, [%rd7];
	add.s32 	%r137, %r125, %r16;
	mul.wide.u32 	%rd52, %r137, 4;
	add.s64 	%rd53, %rd2, %rd52;
	ld.global.u32 	%r138, [%rd53];
	min.s32 	%r139, %r136, %r138;
	min.s32 	%r140, %r135, %r5;
	add.s32 	%r141, %r140, -2;
	div.s32 	%r142, %r139, %r141;
	sub.s32 	%r143, 1, %r142;
	cvt.rn.f32.s32 	%f6, %r143;
	add.s32 	%r144, %r132, 1;
	mul.wide.u32 	%rd54, %r144, 4;
	add.s64 	%rd55, %rd1, %rd54;
	st.global.f32 	[%rd55], %f6;
$L__BB0_38:
	and.b32  	%r145, %r18, 1;
	setp.eq.b32 	%p30, %r145, 1;
	not.pred 	%p31, %p30;
	@%p31 bra 	$L__BB0_40;
	mul.wide.s32 	%rd56, %r170, 4;
	add.s64 	%rd57, %rd3, %rd56;
	ld.global.u32 	%r146, [%rd57+8];
	mul.wide.s32 	%rd58, %r169, 4;
	add.s64 	%rd59, %rd3, %rd58;
	ld.global.u32 	%r147, [%rd59];
	sub.s32 	%r148, %r146, %r147;
	ld.global.u32 	%r149, [%rd7];
	mad.lo.s32 	%r150, %r169, %r16, %r48;
	mul.wide.u32 	%rd60, %r150, 4;
	add.s64 	%rd61, %rd2, %rd60;
	ld.global.u32 	%r151, [%rd61];
	min.s32 	%r152, %r149, %r151;
	min.s32 	%r153, %r148, %r5;
	add.s32 	%r154, %r153, -2;
	div.s32 	%r155, %r152, %r154;
	sub.s32 	%r156, 1, %r155;
	cvt.rn.f32.s32 	%f7, %r156;
	add.s32 	%r157, %r17, %r169;
	mul.wide.u32 	%rd62, %r157, 4;
	add.s64 	%rd63, %rd1, %rd62;
	st.global.f32 	[%rd63], %f7;
$L__BB0_40:
	ret;

}


// ===== COMPILED SASS (sm_100) =====

	.target	sm_100

	.elftype	@"ET_EXEC"


//--------------------- .note.nv.tkinfo           --------------------------
	.section	.note.nv.tkinfo,"",@"SHT_NOTE"
	.sectionflags	@"SHF_NOTE_NV_TKINFO"
	.tkinfo
        /*0018*/ 	.word	0x00000002
        /*0030*/ 	.string	""
        /*0030*/ 	.string	"ptxas"
        /*0030*/ 	.string	"Cuda compilation tools, release 13.0, V13.0.88"
        /*0030*/ 	.string	"Build cuda_13.0.r13.0/compiler.36424714_0"
        /*0030*/ 	.string	"-arch sm_100 -m 64 "



//--------------------- .note.nv.cuinfo           --------------------------
	.section	.note.nv.cuinfo,"",@"SHT_NOTE"
	.sectionflags	@"SHF_NOTE_NV_CUINFO"
        /*0018*/ 	.short	0x0002
        /*001a*/ 	.short	0x0064
        /*001c*/ 	.short	0x0082
	.zero		2


//--------------------- .nv.info                  --------------------------
	.section	.nv.info,"",@"SHT_CUDA_INFO"
	.align	4


	//----- nvinfo : EIATTR_REGCOUNT
	.align		4
        /*0000*/ 	.byte	0x04, 0x2f
        /*0002*/ 	.short	(.L_4 - .L_3)
	.align		4
.L_3:
        /*0004*/ 	.word	index@(_Z13parallelKDistPcPiPfjS0_)
        /*0008*/ 	.word	0x00000020


	//----- nvinfo : EIATTR_FRAME_SIZE
	.align		4
.L_4:
        /*000c*/ 	.byte	0x04, 0x11
        /*000e*/ 	.short	(.L_6 - .L_5)
	.align		4
.L_5:
        /*0010*/ 	.word	index@(_Z13parallelKDistPcPiPfjS0_)
        /*0014*/ 	.word	0x00000008


	//----- nvinfo : EIATTR_MIN_STACK_SIZE
	.align		4
.L_6:
        /*0018*/ 	.byte	0x04, 0x12
        /*001a*/ 	.short	(.L_8 - .L_7)
	.align		4
.L_7:
        /*001c*/ 	.word	index@(_Z13parallelKDistPcPiPfjS0_)
        /*0020*/ 	.word	0x00000008
.L_8:


//--------------------- .nv.compat                --------------------------
	.section	.nv.compat,"",@"SHT_CUDA_COMPAT_INFO"
	.align	4
        /*0000*/ 	.byte	0x02, 0x09, 0x00, 0x00, 0x02, 0x02, 0x01, 0x00, 0x02, 0x05, 0x05, 0x00, 0x03, 0x07, 0x01, 0x01
        /*0010*/ 	.byte	0x02, 0x03, 0x00, 0x00, 0x02, 0x06, 0x01, 0x00, 0x04, 0x0b, 0x08, 0x00, 0x09, 0x00, 0x00, 0x00
        /*0020*/ 	.byte	0x00, 0x00, 0x00, 0x00


//--------------------- .nv.info._Z13parallelKDistPcPiPfjS0_ --------------------------
	.section	.nv.info._Z13parallelKDistPcPiPfjS0_,"",@"SHT_CUDA_INFO"
	.sectionflags	@""
	.align	4


	//----- nvinfo : EIATTR_CUDA_API_VERSION
	.align		4
        /*0000*/ 	.byte	0x04, 0x37
        /*0002*/ 	.short	(.L_10 - .L_9)
.L_9:
        /*0004*/ 	.word	0x00000082


	//----- nvinfo : EIATTR_KPARAM_INFO
	.align		4
.L_10:
        /*0008*/ 	.byte	0x04, 0x17
        /*000a*/ 	.short	(.L_12 - .L_11)
.L_11:
        /*000c*/ 	.word	0x00000000
        /*0010*/ 	.short	0x0004
        /*0012*/ 	.short	0x0020
        /*0014*/ 	.byte	0x00, 0xf5, 0x21, 0x00


	//----- nvinfo : EIATTR_KPARAM_INFO
	.align		4
.L_12:
        /*0018*/ 	.byte	0x04, 0x17
        /*001a*/ 	.short	(.L_14 - .L_13)
.L_13:
        /*001c*/ 	.word	0x00000000
        /*0020*/ 	.short	0x0003
        /*0022*/ 	.short	0x0018
        /*0024*/ 	.byte	0x00, 0xf0, 0x11, 0x00


	//----- nvinfo : EIATTR_KPARAM_INFO
	.align		4
.L_14:
        /*0028*/ 	.byte	0x04, 0x17
        /*002a*/ 	.short	(.L_16 - .L_15)
.L_15:
        /*002c*/ 	.word	0x00000000
        /*0030*/ 	.short	0x0002
        /*0032*/ 	.short	0x0010
        /*0034*/ 	.byte	0x00, 0xf5, 0x21, 0x00


	//----- nvinfo : EIATTR_KPARAM_INFO
	.align		4
.L_16:
        /*0038*/ 	.byte	0x04, 0x17
        /*003a*/ 	.short	(.L_18 - .L_17)
.L_17:
        /*003c*/ 	.word	0x00000000
        /*0040*/ 	.short	0x0001
        /*0042*/ 	.short	0x0008
        /*0044*/ 	.byte	0x00, 0xf5, 0x21, 0x00


	//----- nvinfo : EIATTR_KPARAM_INFO
	.align		4
.L_18:
        /*0048*/ 	.byte	0x04, 0x17
        /*004a*/ 	.short	(.L_20 - .L_19)
.L_19:
        /*004c*/ 	.word	0x00000000
        /*0050*/ 	.short	0x0000
        /*0052*/ 	.short	0x0000
        /*0054*/ 	.byte	0x00, 0xf5, 0x21, 0x00


	//----- nvinfo : EIATTR_SPARSE_MMA_MASK
	.align		4
.L_20:
        /*0058*/ 	.byte	0x03, 0x50
        /*005a*/ 	.short	0x0000


	//----- nvinfo : EIATTR_MAXREG_COUNT
	.align		4
        /*005c*/ 	.byte	0x03, 0x1b
        /*005e*/ 	.short	0x00ff


	//----- nvinfo : EIATTR_NUM_BARRIERS
	.align		4
        /*0060*/ 	.byte	0x02, 0x4c
        /*0062*/ 	.byte	0x01
	.zero		1


	//----- nvinfo : EIATTR_EXTERNS
	.align		4
        /*0064*/ 	.byte	0x04, 0x0f
        /*0066*/ 	.short	(.L_22 - .L_21)


	//   ....[0]....
	.align		4
.L_21:
        /*0068*/ 	.word	index@(vprintf)


	//----- nvinfo : EIATTR_MERCURY_ISA_VERSION
	.align		4
.L_22:
        /*006c*/ 	.byte	0x03, 0x5f
        /*006e*/ 	.short	0x0101


	//----- nvinfo : EIATTR_VRC_CTA_INIT_COUNT
	.align		4
        /*0070*/ 	.byte	0x02, 0x4a
	.zero		1
	.zero		1


	//----- nvinfo : EIATTR_SYSCALL_OFFSETS
	.align		4
        /*0074*/ 	.byte	0x04, 0x46
        /*0076*/ 	.short	(.L_24 - .L_23)


	//   ....[0]....
.L_23:
        /*0078*/ 	.word	0x00000240


	//----- nvinfo : EIATTR_EXIT_INSTR_OFFSETS
	.align		4
.L_24:
        /*007c*/ 	.byte	0x04, 0x1c
        /*007e*/ 	.short	(.L_26 - .L_25)


	//   ....[0]....
.L_25:
        /*0080*/ 	.word	0x000000a0


	//   ....[1]....
        /*0084*/ 	.word	0x00000ab0


	//   ....[2]....
        /*0088*/ 	.word	0x00001650


	//   ....[3]....
        /*008c*/ 	.word	0x00001bd0


	//   ....[4]....
        /*0090*/ 	.word	0x00001e90


	//----- nvinfo : EIATTR_CRS_STACK_SIZE
	.align		4
.L_26:
        /*0094*/ 	.byte	0x04, 0x1e
        /*0096*/ 	.short	(.L_28 - .L_27)
.L_27:
        /*0098*/ 	.word	0x00000000


	//----- nvinfo : EIATTR_CBANK_PARAM_SIZE
	.align		4
.L_28:
        /*009c*/ 	.byte	0x03, 0x19
        /*009e*/ 	.short	0x0028


	//----- nvinfo : EIATTR_PARAM_CBANK
	.align		4
        /*00a0*/ 	.byte	0x04, 0x0a
        /*00a2*/ 	.short	(.L_30 - .L_29)
	.align		4
.L_29:
        /*00a4*/ 	.word	index@(.nv.constant0._Z13parallelKDistPcPiPfjS0_)
        /*00a8*/ 	.short	0x0380
        /*00aa*/ 	.short	0x0028


	//----- nvinfo : EIATTR_SW_WAR
	.align		4
.L_30:
        /*00ac*/ 	.byte	0x04, 0x36
        /*00ae*/ 	.short	(.L_32 - .L_31)
.L_31:
        /*00b0*/ 	.word	0x00000008
.L_32:


//--------------------- .nv.callgraph             --------------------------
	.section	.nv.callgraph,"",@"SHT_CUDA_CALLGRAPH"
	.align	4
	.sectionentsize	8
	.align		4
        /*0000*/ 	.word	0x00000000
	.align		4
        /*0004*/ 	.word	0xffffffff
	.align		4
        /*0008*/ 	.word	index@(_Z13parallelKDistPcPiPfjS0_)
	.align		4
        /*000c*/ 	.word	index@(vprintf)
	.align		4
        /*0010*/ 	.word	0x00000000
	.align		4
        /*0014*/ 	.word	0xfffffffe
	.align		4
        /*0018*/ 	.word	0x00000000
	.align		4
        /*001c*/ 	.word	0xfffffffd
	.align		4
        /*0020*/ 	.word	0x00000000
	.align		4
        /*0024*/ 	.word	0xfffffffc


//--------------------- .nv.constant4             --------------------------
	.section	.nv.constant4,"a",@progbits
	.align	8
	.align		8
.nv.constant4:
        /*0000*/ 	.dword	vprintf
	.align		8
        /*0008*/ 	.dword	$str


//--------------------- .nv.constant3             --------------------------
	.section	.nv.constant3,"a",@progbits
	.align	4
.nv.constant3:
	.type		c_perms,@object
	.size		c_perms,(c_size - c_perms)
c_perms:
        /*0000*/ 	.byte	0x41, 0x41, 0x41, 0x00, 0x41, 0x41, 0x43, 0x00, 0x41, 0x41, 0x54, 0x00, 0x41, 0x41, 0x47, 0x00
        /* <DEDUP_REMOVED lines=15> */
	.type		c_size,@object
	.size		c_size,(.L_1 - c_size)
c_size:
	.zero		4
.L_1:


//--------------------- .text._Z13parallelKDistPcPiPfjS0_ --------------------------
	.section	.text._Z13parallelKDistPcPiPfjS0_,"ax",@progbits
	.align	128
        .global         _Z13parallelKDistPcPiPfjS0_
        .type           _Z13parallelKDistPcPiPfjS0_,@function
        .size           _Z13parallelKDistPcPiPfjS0_,(.L_x_20 - _Z13parallelKDistPcPiPfjS0_)
        .other          _Z13parallelKDistPcPiPfjS0_,@"STO_CUDA_ENTRY STV_DEFAULT"
_Z13parallelKDistPcPiPfjS0_:
.text._Z13parallelKDistPcPiPfjS0_:
[----:B------:R-:W0:Y:S01]  /*0000*/  LDC R1, c[0x0][0x37c] ;  /* 0x0000df00ff017b82 */ /* 0x000e220000000800 */
[----:B------:R-:W1:Y:S01]  /*0010*/  S2R R16, SR_TID.X ;  /* 0x0000000000107919 */ /* 0x000e620000002100 */
[----:B------:R-:W2:Y:S01]  /*0020*/  LDCU UR4, c[0x0][0x2f8] ;  /* 0x00005f00ff0477ac */ /* 0x000ea20008000800 */
[----:B0-----:R-:W-:Y:S01]  /*0030*/  VIADD R1, R1, 0xfffffff8 ;  /* 0xfffffff801017836 */ /* 0x001fe20000000000 */
[----:B------:R-:W0:Y:S01]  /*0040*/  S2R R9, SR_CTAID.X ;  /* 0x0000000000097919 */ /* 0x000e220000002500 */
[----:B------:R-:W3:Y:S03]  /*0050*/  LDCU UR5, c[0x0][0x2fc] ;  /* 0x00005f80ff0577ac */ /* 0x000ee60008000800 */
[----:B--2---:R-:W-:-:S05]  /*0060*/  IADD3 R6, P1, PT, R1, UR4, RZ ;  /* 0x0000000401067c10 */ /* 0x004fca000ff3e0ff */
[----:B---3--:R-:W-:Y:S01]  /*0070*/  IMAD.X R7, RZ, RZ, UR5, P1 ;  /* 0x00000005ff077e24 */ /* 0x008fe200088e06ff */
[----:B-1----:R-:W-:-:S04]  /*0080*/  ISETP.GT.U32.AND P0, PT, R16, 0x40, PT ;  /* 0x000000401000780c */ /* 0x002fc80003f04070 */
[----:B0-----:R-:W-:-:S13]  /*0090*/  ISETP.GT.U32.OR P0, PT, R9, 0x7, P0 ;  /* 0x000000070900780c */ /* 0x001fda0000704470 */
[----:B------:R-:W-:Y:S05]  /*00a0*/  @P0 EXIT ;  /* 0x000000000000094d */ /* 0x000fea0003800000 */
[----:B------:R-:W0:Y:S01]  /*00b0*/  S2UR UR5, SR_CgaCtaId ;  /* 0x00000000000579c3 */ /* 0x000e220000008800 */
[----:B------:R-:W-:Y:S01]  /*00c0*/  UMOV UR4, 0x400 ;  /* 0x0000040000047882 */ /* 0x000fe20000000000 */
[----:B------:R-:W1:Y:S06]  /*00d0*/  LDCU.64 UR36, c[0x0][0x358] ;  /* 0x00006b00ff2477ac */ /* 0x000e6c0008000a00 */
[----:B------:R-:W2:Y:S01]  /*00e0*/  LDC.64 R4, c[0x0][0x388] ;  /* 0x0000e200ff047b82 */ /* 0x000ea20000000a00 */
[----:B0-----:R-:W-:-:S09]  /*00f0*/  ULEA UR4, UR5, UR4, 0x18 ;  /* 0x0000000405047291 */ /* 0x001fd2000f8ec0ff */
[----:B------:R-:W-:Y:S01]  /*0100*/  STS [UR4], R9 ;  /* 0x00000009ff007988 */ /* 0x000fe20008000804 */
[----:B------:R-:W-:Y:S06]  /*0110*/  BAR.SYNC.DEFER_BLOCKING 0x0 ;  /* 0x0000000000007b1d */ /* 0x000fec0000010000 */
[----:B------:R-:W2:Y:S02]  /*0120*/  LDS R3, [UR4] ;  /* 0x00000004ff037984 */ /* 0x000ea40008000800 */
[----:B--2---:R-:W-:-:S05]  /*0130*/  IMAD.WIDE R4, R3, 0x4, R4 ;  /* 0x0000000403047825 */ /* 0x004fca00078e0204 */
[----:B-1----:R-:W2:Y:S04]  /*0140*/  LDG.E R2, desc[UR36][R4.64+0x4] ;  /* 0x0000042404027981 */ /* 0x002ea8000c1e1900 */
[----:B------:R-:W2:Y:S01]  /*0150*/  LDG.E R17, desc[UR36][R4.64] ;  /* 0x0000002404117981 */ /* 0x000ea2000c1e1900 */
[----:B------:R-:W-:Y:S01]  /*0160*/  LOP3.LUT P0, RZ, R9, R16, RZ, 0xfc, !PT ;  /* 0x0000001009ff7212 */ /* 0x000fe2000780fcff */
[----:B------:R-:W-:Y:S01]  /*0170*/  BSSY.RECONVERGENT B6, `(.L_x_0) ;  /* 0x000000e000067945 */ /* 0x000fe20003800200 */
[----:B--2---:R-:W-:-:S11]  /*0180*/  IMAD.IADD R2, R2, 0x1, -R17 ;  /* 0x0000000102027824 */ /* 0x004fd600078e0a11 */
[----:B------:R-:W-:Y:S05]  /*0190*/  @P0 BRA `(.L_x_1) ;  /* 0x00000000002c0947 */ /* 0x000fea0003800000 */
[----:B------:R-:W0:Y:S01]  /*01a0*/  LDC.64 R10, c[0x0][0x380] ;  /* 0x0000e000ff0a7b82 */ /* 0x000e220000000a00 */
[----:B------:R-:W-:Y:S01]  /*01b0*/  MOV R0, 0x0 ;  /* 0x0000000000007802 */ /* 0x000fe20000000f00 */
[----:B------:R-:W1:Y:S06]  /*01c0*/  LDCU.64 UR4, c[0x4][0x8] ;  /* 0x01000100ff0477ac */ /* 0x000e6c0008000a00 */
[----:B------:R2:W3:Y:S01]  /*01d0*/  LDC.64 R8, c[0x4][R0] ;  /* 0x0100000000087b82 */ /* 0x0004e20000000a00 */
[----:B-1----:R-:W-:Y:S02]  /*01e0*/  IMAD.U32 R4, RZ, RZ, UR4 ;  /* 0x00000004ff047e24 */ /* 0x002fe4000f8e00ff */
[----:B------:R-:W-:Y:S01]  /*01f0*/  IMAD.U32 R5, RZ, RZ, UR5 ;  /* 0x00000005ff057e24 */ /* 0x000fe2000f8e00ff */
[----:B0-----:R-:W-:-:S04]  /*0200*/  IADD3 R10, P0, PT, R17, R10, RZ ;  /* 0x0000000a110a7210 */ /* 0x001fc80007f1e0ff */
[----:B------:R-:W-:-:S05]  /*0210*/  LEA.HI.X.SX32 R11, R17, R11, 0x1, P0 ;  /* 0x0000000b110b7211 */ /* 0x000fca00000f0eff */
[----:B---3--:R2:W-:Y:S04]  /*0220*/  STL.64 [R1], R10 ;  /* 0x0000000a01007387 */ /* 0x0085e80000100a00 */
[----:B------:R-:W-:-:S07]  /*0230*/  LEPC R20, `(.L_x_1) ;  /* 0x000000001014794e */ /* 0x000fce0000000000 */
[----:B--2---:R-:W-:Y:S05]  /*0240*/  CALL.ABS.NOINC R8 ;  /* 0x0000000008007343 */ /* 0x004fea0003c00000 */
.L_x_1:
[----:B------:R-:W-:Y:S05]  /*0250*/  BSYNC.RECONVERGENT B6 ;  /* 0x0000000000067941 */ /* 0x000fea0003800200 */
.L_x_0:
[----:B------:R-:W-:-:S13]  /*0260*/  ISETP.GE.AND P0, PT, R2, 0x4, PT ;  /* 0x000000040200780c */ /* 0x000fda0003f06270 */
[----:B------:R-:W-:Y:S05]  /*0270*/  @!P0 BRA `(.L_x_2) ;  /* 0x0000000400e48947 */ /* 0x000fea0003800000 */
[----:B------:R-:W0:Y:S01]  /*0280*/  S2UR UR5, SR_CgaCtaId ;  /* 0x00000000000579c3 */ /* 0x000e220000008800 */
[----:B------:R-:W-:Y:S01]  /*0290*/  UMOV UR4, 0x400 ;  /* 0x0000040000047882 */ /* 0x000fe20000000000 */
[C---:B------:R-:W-:Y:S02]  /*02a0*/  VIADD R0, R2.reuse, 0xfffffffc ;  /* 0xfffffffc02007836 */ /* 0x040fe40000000000 */
[----:B------:R-:W-:-:S03]  /*02b0*/  VIADD R9, R2, 0xfffffffd ;  /* 0xfffffffd02097836 */ /* 0x000fc60000000000 */
[----:B------:R-:W-:Y:S01]  /*02c0*/  ISETP.GE.U32.AND P0, PT, R0, 0x3, PT ;  /* 0x000000030000780c */ /* 0x000fe20003f06070 */
[----:B------:R-:W1:Y:S01]  /*02d0*/  LDC.64 R4, c[0x0][0x380] ;  /* 0x0000e000ff047b82 */ /* 0x000e620000000a00 */
[----:B------:R-:W-:-:S07]  /*02e0*/  SHF.L.U32 R0, R16, 0x2, RZ ;  /* 0x0000000210007819 */ /* 0x000fce00000006ff */
[----:B------:R-:W2:Y:S01]  /*02f0*/  LDC.64 R6, c[0x0][0x3a0] ;  /* 0x0000e800ff067b82 */ /* 0x000ea20000000a00 */
[----:B0-----:R-:W-:Y:S01]  /*0300*/  ULEA UR4, UR5, UR4, 0x18 ;  /* 0x0000000405047291 */ /* 0x001fe2000f8ec0ff */
[----:B-1----:R-:W-:-:S08]  /*0310*/  IADD3 R4, P1, PT, R17, R4, RZ ;  /* 0x0000000411047210 */ /* 0x002fd00007f3e0ff */
[----:B------:R-:W0:Y:S02]  /*0320*/  LDS R3, [UR4] ;  /* 0x00000004ff037984 */ /* 0x000e240008000800 */
[----:B------:R-:W0:Y:S01]  /*0330*/  LDCU UR4, c[0x0][0x360] ;  /* 0x00006c00ff0477ac */ /* 0x000e220008000800 */
[----:B------:R-:W-:Y:S01]  /*0340*/  LEA.HI.X.SX32 R5, R17, R5, 0x1, P1 ;  /* 0x0000000511057211 */ /* 0x000fe200008f0eff */
[----:B0-----:R-:W-:-:S04]  /*0350*/  IMAD R3, R3, UR4, R16 ;  /* 0x0000000403037c24 */ /* 0x001fc8000f8e0210 */
[----:B--2---:R-:W-:Y:S01]  /*0360*/  IMAD.WIDE.U32 R6, R3, 0x4, R6 ;  /* 0x0000000403067825 */ /* 0x004fe200078e0006 */
[----:B------:R-:W-:Y:S01]  /*0370*/  LOP3.LUT R3, R9, 0x3, RZ, 0xc0, !PT ;  /* 0x0000000309037812 */ /* 0x000fe200078ec0ff */
[----:B------:R-:W-:Y:S06]  /*0380*/  @!P0 BRA `(.L_x_3) ;  /* 0x0000000400448947 */ /* 0x000fec0003800000 */
[----:B------:R0:W1:Y:S01]  /*0390*/  LDC.U8 R8, c[0x3][R0] ;  /* 0x00c0000000087b82 */ /* 0x0000620000000000 */
[----:B------:R-:W-:Y:S01]  /*03a0*/  LOP3.LUT R9, R9, 0xfffffffc, RZ, 0xc0, !PT ;  /* 0xfffffffc09097812 */ /* 0x000fe200078ec0ff */
[----:B------:R-:W-:Y:S04]  /*03b0*/  BSSY.RECONVERGENT B0, `(.L_x_3) ;  /* 0x000004e000007945 */ /* 0x000fe80003800200 */
[----:B------:R-:W-:-:S07]  /*03c0*/  IMAD.MOV R9, RZ, RZ, -R9 ;  /* 0x000000ffff097224 */ /* 0x000fce00078e0a09 */
.L_x_12:
[----:B-12---:R-:W1:Y:S01]  /*03d0*/  LDG.E.U8 R11, desc[UR36][R4.64] ;  /* 0x00000024040b7981 */ /* 0x006e62000c1e1100 */
[----:B------:R-:W-:Y:S01]  /*03e0*/  VIADD R9, R9, 0x4 ;  /* 0x0000000409097836 */ /* 0x000fe20000000000 */
[----:B------:R-:W-:Y:S04]  /*03f0*/  BSSY.RECONVERGENT B1, `(.L_x_4) ;  /* 0x0000012000017945 */ /* 0x000fe80003800200 */
[----:B------:R-:W-:Y:S02]  /*0400*/  ISETP.NE.AND P0, PT, R9, RZ, PT ;  /* 0x000000ff0900720c */ /* 0x000fe40003f05270 */
[----:B-1----:R-:W-:-:S13]  /*0410*/  ISETP.NE.AND P1, PT, R11, R8, PT ;  /* 0x000000080b00720c */ /* 0x002fda0003f25270 */
[----:B------:R-:W-:Y:S05]  /*0420*/  @P1 BRA `(.L_x_5) ;  /* 0x0000000000381947 */ /* 0x000fea0003800000 */
[----:B------:R-:W2:Y:S01]  /*0430*/  LDG.E.U8 R10, desc[UR36][R4.64+0x1] ;  /* 0x00000124040a7981 */ /* 0x000ea2000c1e1100 */
[----:B------:R-:W2:Y:S02]  /*0440*/  LDC.U8 R11, c[0x3][R0+0x1] ;  /* 0x00c00040000b7b82 */ /* 0x000ea40000000000 */
[----:B--2---:R-:W-:Y:S02]  /*0450*/  ISETP.NE.AND P1, PT, R10, R11, PT ;  /* 0x0000000b0a00720c */ /* 0x004fe40003f25270 */
[----:B------:R-:W-:-:S11]  /*0460*/  PRMT R11, R8, 0x7610, R11 ;  /* 0x00007610080b7816 */ /* 0x000fd6000000000b */
[----:B------:R-:W-:Y:S05]  /*0470*/  @P1 BRA `(.L_x_5) ;  /* 0x0000000000241947 */ /* 0x000fea0003800000 */
[----:B------:R-:W2:Y:S01]  /*0480*/  LDG.E.U8 R10, desc[UR36][R4.64+0x2] ;  /* 0x00000224040a7981 */ /* 0x000ea2000c1e1100 */
[----:B------:R-:W2:Y:S02]  /*0490*/  LDC.U8 R11, c[0x3][R0+0x2] ;  /* 0x00c00080000b7b82 */ /* 0x000ea40000000000 */
[----:B--2---:R-:W-:Y:S02]  /*04a0*/  ISETP.NE.AND P1, PT, R10, R11, PT ;  /* 0x0000000b0a00720c */ /* 0x004fe40003f25270 */
[----:B------:R-:W-:-:S11]  /*04b0*/  PRMT R11, R8, 0x7610, R11 ;  /* 0x00007610080b7816 */ /* 0x000fd6000000000b */
[----:B------:R-:W-:Y:S05]  /*04c0*/  @P1 BRA `(.L_x_5) ;  /* 0x0000000000101947 */ /* 0x000fea0003800000 */
[----:B------:R-:W2:Y:S02]  /*04d0*/  LDG.E R10, desc[UR36][R6.64] ;  /* 0x00000024060a7981 */ /* 0x000ea4000c1e1900 */
[----:B--2---:R-:W-:-:S05]  /*04e0*/  VIADD R13, R10, 0x1 ;  /* 0x000000010a0d7836 */ /* 0x004fca0000000000 */
[----:B------:R1:W-:Y:S04]  /*04f0*/  STG.E desc[UR36][R6.64], R13 ;  /* 0x0000000d06007986 */ /* 0x0003e8000c101924 */
[----:B------:R1:W5:Y:S02]  /*0500*/  LDG.E.U8 R11, desc[UR36][R4.64] ;  /* 0x00000024040b7981 */ /* 0x000364000c1e1100 */
.L_x_5:
[----:B------:R-:W-:Y:S05]  /*0510*/  BSYNC.RECONVERGENT B1 ;  /* 0x0000000000017941 */ /* 0x000fea0003800200 */
.L_x_4:
[----:B-1---5:R-:W-:Y:S01]  /*0520*/  PRMT R13, R11, 0x9910, RZ ;  /* 0x000099100b0d7816 */ /* 0x022fe200000000ff */
[----:B------:R-:W-:Y:S03]  /*0530*/  BSSY.RECONVERGENT B1, `(.L_x_6) ;  /* 0x0000011000017945 */ /* 0x000fe60003800200 */
[----:B------:R-:W-:-:S13]  /*0540*/  ISETP.NE.AND P1, PT, R13, R8, PT ;  /* 0x000000080d00720c */ /* 0x000fda0003f25270 */
        /* <DEDUP_REMOVED lines=15> */
.L_x_7:
[----:B------:R-:W-:Y:S05]  /*0640*/  BSYNC.RECONVERGENT B1 ;  /* 0x0000000000017941 */ /* 0x000fea0003800200 */
.L_x_6:
        /* <DEDUP_REMOVED lines=18> */
.L_x_9:
[----:B------:R-:W-:Y:S05]  /*0770*/  BSYNC.RECONVERGENT B1 ;  /* 0x0000000000017941 */ /* 0x000fea0003800200 */
.L_x_8:
[----:B-----5:R-:W-:Y:S01]  /*0780*/  PRMT R11, R11, 0x9910, RZ ;  /* 0x000099100b0b7816 */ /* 0x020fe200000000ff */
[----:B------:R-:W-:Y:S03]  /*0790*/  BSSY.RECONVERGENT B1, `(.L_x_10) ;  /* 0x000000e000017945 */ /* 0x000fe60003800200 */
[----:B------:R-:W-:-:S13]  /*07a0*/  ISETP.NE.AND P1, PT, R11, R8, PT ;  /* 0x000000080b00720c */ /* 0x000fda0003f25270 */
[----:B------:R-:W-:Y:S05]  /*07b0*/  @P1 BRA `(.L_x_11) ;  /* 0x00000000002c1947 */ /* 0x000fea0003800000 */
[----:B------:R-:W2:Y:S01]  /*07c0*/  LDG.E.U8 R10, desc[UR36][R4.64+0x1] ;  /* 0x00000124040a7981 */ /* 0x000ea2000c1e1100 */
[----:B------:R-:W2:Y:S02]  /*07d0*/  LDC.U8 R11, c[0x3][R0+0x1] ;  /* 0x00c00040000b7b82 */ /* 0x000ea40000000000 */
[----:B--2---:R-:W-:-:S13]  /*07e0*/  ISETP.NE.AND P1, PT, R10, R11, PT ;  /* 0x0000000b0a00720c */ /* 0x004fda0003f25270 */
[----:B------:R-:W-:Y:S05]  /*07f0*/  @P1 BRA `(.L_x_11) ;  /* 0x00000000001c1947 */ /* 0x000fea0003800000 */
[----:B------:R-:W2:Y:S01]  /*0800*/  LDG.E.U8 R10, desc[UR36][R4.64+0x2] ;  /* 0x00000224040a7981 */ /* 0x000ea2000c1e1100 */
[----:B------:R-:W2:Y:S02]  /*0810*/  LDC.U8 R11, c[0x3][R0+0x2] ;  /* 0x00c00080000b7b82 */ /* 0x000ea40000000000 */
[----:B--2---:R-:W-:-:S13]  /*0820*/  ISETP.NE.AND P1, PT, R10, R11, PT ;  /* 0x0000000b0a00720c */ /* 0x004fda0003f25270 */
[----:B------:R-:W-:Y:S05]  /*0830*/  @P1 BRA `(.L_x_11) ;  /* 0x00000000000c1947 */ /* 0x000fea0003800000 */
[----:B------:R-:W2:Y:S02]  /*0840*/  LDG.E R11, desc[UR36][R6.64] ;  /* 0x00000024060b7981 */ /* 0x000ea4000c1e1900 */
[----:B--2---:R-:W-:-:S05]  /*0850*/  VIADD R11, R11, 0x1 ;  /* 0x000000010b0b7836 */ /* 0x004fca0000000000 */
[----:B------:R2:W-:Y:S02]  /*0860*/  STG.E desc[UR36][R6.64], R11 ;  /* 0x0000000b06007986 */ /* 0x0005e4000c101924 */
.L_x_11:
[----:B------:R-:W-:Y:S05]  /*0870*/  BSYNC.RECONVERGENT B1 ;  /* 0x0000000000017941 */ /* 0x000fea0003800200 */
.L_x_10:
[----:B------:R-:W-:Y:S05]  /*0880*/  @P0 BRA `(.L_x_12) ;  /* 0xfffffff800d00947 */ /* 0x000fea000383ffff */
[----:B------:R-:W-:Y:S05]  /*0890*/  BSYNC.RECONVERGENT B0 ;  /* 0x0000000000007941 */ /* 0x000fea0003800200 */
.L_x_3:
[----:B------:R-:W-:-:S13]  /*08a0*/  ISETP.NE.AND P0, PT, R3, RZ, PT ;  /* 0x000000ff0300720c */ /* 0x000fda0003f05270 */
[----:B------:R-:W-:Y:S05]  /*08b0*/  @!P0 BRA `(.L_x_2) ;  /* 0x0000000000548947 */ /* 0x000fea0003800000 */
[----:B--2---:R2:W3:Y:S01]  /*08c0*/  LDC.U8 R11, c[0x3][R0] ;  /* 0x00c00000000b7b82 */ /* 0x0044e20000000000 */
[----:B------:R-:W-:-:S07]  /*08d0*/  IMAD.MOV R3, RZ, RZ, -R3 ;  /* 0x000000ffff037224 */ /* 0x000fce00078e0a03 */
.L_x_15:
[----:B---3--:R-:W3:Y:S01]  /*08e0*/  LDG.E.U8 R8, desc[UR36][R4.64] ;  /* 0x0000002404087981 */ /* 0x008ee2000c1e1100 */
[----:B------:R-:W-:Y:S01]  /*08f0*/  IADD3 R3, PT, PT, R3, 0x1, RZ ;  /* 0x0000000103037810 */ /* 0x000fe20007ffe0ff */
[----:B------:R-:W-:Y:S03]  /*0900*/  BSSY.RECONVERGENT B0, `(.L_x_13) ;  /* 0x000000f000007945 */ /* 0x000fe60003800200 */
[----:B------:R-:W-:Y:S02]  /*0910*/  ISETP.NE.AND P1, PT, R3, RZ, PT ;  /* 0x000000ff0300720c */ /* 0x000fe40003f25270 */
[----:B---3--:R-:W-:-:S13]  /*0920*/  ISETP.NE.AND P0, PT, R8, R11, PT ;  /* 0x0000000b0800720c */ /* 0x008fda0003f05270 */
[----:B------:R-:W-:Y:S05]  /*0930*/  @P0 BRA `(.L_x_14) ;  /* 0x00000000002c0947 */ /* 0x000fea0003800000 */
[----:B------:R-:W3:Y:S01]  /*0940*/  LDG.E.U8 R8, desc[UR36][R4.64+0x1] ;  /* 0x0000012404087981 */ /* 0x000ee2000c1e1100 */
[----:B------:R-:W3:Y:S02]  /*0950*/  LDC.U8 R9, c[0x3][R0+0x1] ;  /* 0x00c0004000097b82 */ /* 0x000ee40000000000 */
[----:B---3--:R-:W-:-:S13]  /*0960*/  ISETP.NE.AND P0, PT, R8, R9, PT ;  /* 0x000000090800720c */ /* 0x008fda0003f05270 */
[----:B------:R-:W-:Y:S05]  /*0970*/  @P0 BRA `(.L_x_14) ;  /* 0x00000000001c0947 */ /* 0x000fea0003800000 */
[----:B------:R-:W3:Y:S01]  /*0980*/  LDG.E.U8 R8, desc[UR36][R4.64+0x2] ;  /* 0x0000022404087981 */ /* 0x000ee2000c1e1100 */
[----:B------:R-:W3:Y:S02]  /*0990*/  LDC.U8 R9, c[0x3][R0+0x2] ;  /* 0x00c0008000097b82 */ /* 0x000ee40000000000 */
[----:B---3--:R-:W-:-:S13]  /*09a0*/  ISETP.NE.AND P0, PT, R8, R9, PT ;  /* 0x000000090800720c */ /* 0x008fda0003f05270 */
[----:B------:R-:W-:Y:S05]  /*09b0*/  @P0 BRA `(.L_x_14) ;  /* 0x00000000000c0947 */ /* 0x000fea0003800000 */
[----:B------:R-:W3:Y:S02]  /*09c0*/  LDG.E R8, desc[UR36][R6.64] ;  /* 0x0000002406087981 */ /* 0x000ee4000c1e1900 */
[----:B---3--:R-:W-:-:S05]  /*09d0*/  VIADD R9, R8, 0x1 ;  /* 0x0000000108097836 */ /* 0x008fca0000000000 */
[----:B------:R3:W-:Y:S02]  /*09e0*/  STG.E desc[UR36][R6.64], R9 ;  /* 0x0000000906007986 */ /* 0x0007e4000c101924 */
.L_x_14:
[----:B------:R-:W-:Y:S05]  /*09f0*/  BSYNC.RECONVERGENT B0 ;  /* 0x0000000000007941 */ /* 0x000fea0003800200 */
.L_x_13:
[----:B------:R-:W-:Y:S05]  /*0a00*/  @P1 BRA `(.L_x_15) ;  /* 0xfffffffc00b41947 */ /* 0x000fea000383ffff */
.L_x_2:
[----:B------:R-:W-:Y:S05]  /*0a10*/  WARPSYNC.ALL ;  /* 0x0000000000007948 */ /* 0x000fea0003800000 */
[----:B------:R-:W4:Y:S08]  /*0a20*/  S2UR UR5, SR_CgaCtaId ;  /* 0x00000000000579c3 */ /* 0x000f300000008800 */
[----:B------:R-:W-:Y:S06]  /*0a30*/  BAR.SYNC.DEFER_BLOCKING 0x0 ;  /* 0x0000000000007b1d */ /* 0x000fec0000010000 */
[----:B------:R-:W-:-:S02]  /*0a40*/  UMOV UR4, 0x400 ;  /* 0x0000040000047882 */ /* 0x000fc40000000000 */
[----:B----4-:R-:W-:Y:S01]  /*0a50*/  ULEA UR4, UR5, UR4, 0x18 ;  /* 0x0000000405047291 */ /* 0x010fe2000f8ec0ff */
[----:B------:R-:W4:Y:S08]  /*0a60*/  LDCU UR5, c[0x0][0x398] ;  /* 0x00007300ff0577ac */ /* 0x000f300008000800 */
[----:B---3--:R-:W0:Y:S01]  /*0a70*/  LDS R9, [UR4] ;  /* 0x00000004ff097984 */ /* 0x008e220008000800 */
[----:B----4-:R-:W-:Y:S01]  /*0a80*/  UIADD3 UR4, UPT, UPT, UR5, -0x1, URZ ;  /* 0xffffffff05047890 */ /* 0x010fe2000fffe0ff */
[----:B0-2---:R-:W-:-:S05]  /*0a90*/  VIADD R0, R9, 0x1 ;  /* 0x0000000109007836 */ /* 0x005fca0000000000 */
[----:B------:R-:W-:-:S13]  /*0aa0*/  ISETP.GE.U32.AND P0, PT, R0, UR4, PT ;  /* 0x0000000400007c0c */ /* 0x000fda000bf06070 */
[----:B------:R-:W-:Y:S05]  /*0ab0*/  @P0 EXIT ;  /* 0x000000000000094d */ /* 0x000fea0003800000 */
[----:B------:R-:W0:Y:S01]  /*0ac0*/  LDC R3, c[0x0][0x360] ;  /* 0x0000d800ff037b82 */ /* 0x000e220000000800 */
[----:B-1----:R-:W-:Y:S01]  /*0ad0*/  IADD3 R4, PT, PT, -R9, UR5, RZ ;  /* 0x0000000509047c10 */ /* 0x002fe2000fffe1ff */
[----:B------:R-:W1:Y:S04]  /*0ae0*/  LDCU.64 UR6, c[0x0][0x3a0] ;  /* 0x00007400ff0677ac */ /* 0x000e680008000a00 */
[C---:B------:R-:W-:Y:S02]  /*0af0*/  VIADD R5, R4.reuse, 0xfffffffd ;  /* 0xfffffffd04057836 */ /* 0x040fe40000000000 */
[----:B------:R-:W-:-:S03]  /*0b00*/  VIADD R4, R4, 0xfffffffe ;  /* 0xfffffffe04047836 */ /* 0x000fc60000000000 */
[----:B------:R-:W-:Y:S01]  /*0b10*/  ISETP.GE.U32.AND P0, PT, R5, 0x3, PT ;  /* 0x000000030500780c */ /* 0x000fe20003f06070 */
[C---:B------:R-:W-:Y:S01]  /*0b20*/  IMAD R5, R9.reuse, R16, RZ ;  /* 0x0000001009057224 */ /* 0x040fe200078e02ff */
[----:B------:R-:W-:Y:S01]  /*0b30*/  LOP3.LUT R6, R4, 0x3, RZ, 0xc0, !PT ;  /* 0x0000000304067812 */ /* 0x000fe200078ec0ff */
[----:B-1----:R-:W-:Y:S02]  /*0b40*/  IMAD.U32 R10, RZ, RZ, UR6 ;  /* 0x00000006ff0a7e24 */ /* 0x002fe4000f8e00ff */
[----:B------:R-:W-:Y:S02]  /*0b50*/  IMAD.U32 R11, RZ, RZ, UR7 ;  /* 0x00000007ff0b7e24 */ /* 0x000fe4000f8e00ff */
[----:B0-----:R-:W-:-:S04]  /*0b60*/  IMAD R13, R9, R3, R16 ;  /* 0x00000003090d7224 */ /* 0x001fc800078e0210 */
[----:B------:R-:W-:Y:S02]  /*0b70*/  IMAD.WIDE.U32 R12, R13, 0x4, R10 ;  /* 0x000000040d0c7825 */ /* 0x000fe400078e000a */
[----:B------:R-:W-:Y:S05]  /*0b80*/  @!P0 BRA `(.L_x_16) ;  /* 0x0000000800ac8947 */ /* 0x000fea0003800000 */
[-C--:B------:R-:W-:Y:S01]  /*0b90*/  IMAD R8, R0, R3.reuse, R16 ;  /* 0x0000000300087224 */ /* 0x080fe200078e0210 */
[C---:B------:R-:W-:Y:S01]  /*0ba0*/  IADD3 R0, PT, PT, R9.reuse, 0x2, RZ ;  /* 0x0000000209007810 */ /* 0x040fe20007ffe0ff */
[C---:B------:R-:W-:Y:S01]  /*0bb0*/  VIADD R22, R9.reuse, 0x4 ;  /* 0x0000000409167836 */ /* 0x040fe20000000000 */
[----:B------:R-:W-:Y:S01]  /*0bc0*/  LOP3.LUT R23, R4, 0xfffffffc, RZ, 0xc0, !PT ;  /* 0xfffffffc04177812 */ /* 0x000fe200078ec0ff */
[C---:B------:R-:W-:Y:S02]  /*0bd0*/  VIADD R17, R9.reuse, 0x3 ;  /* 0x0000000309117836 */ /* 0x040fe40000000000 */
[----:B------:R-:W-:Y:S02]  /*0be0*/  IMAD R7, R9, R16, R22 ;  /* 0x0000001009077224 */ /* 0x000fe400078e0216 */
[-CC-:B------:R-:W-:Y:S02]  /*0bf0*/  IMAD R22, R22, R3.reuse, R16.reuse ;  /* 0x0000000316167224 */ /* 0x180fe400078e0210 */
[----:B------:R-:W-:-:S02]  /*0c00*/  IMAD R0, R0, R3, R16 ;  /* 0x0000000300007224 */ /* 0x000fc400078e0210 */
[----:B------:R-:W-:Y:S02]  /*0c10*/  IMAD R17, R17, R3, R16 ;  /* 0x0000000311117224 */ /* 0x000fe400078e0210 */
[----:B------:R-:W-:-:S07]  /*0c20*/  IMAD.MOV R23, RZ, RZ, -R23 ;  /* 0x000000ffff177224 */ /* 0x000fce00078e0a17 */
.L_x_17:
[----:B------:R-:W0:Y:S02]  /*0c30*/  LDC.64 R18, c[0x0][0x388] ;  /* 0x0000e200ff127b82 */ /* 0x000e240000000a00 */
[----:B0-----:R-:W-:-:S05]  /*0c40*/  IMAD.WIDE R18, R9, 0x4, R18 ;  /* 0x0000000409127825 */ /* 0x001fca00078e0212 */
[----:B------:R-:W2:Y:S04]  /*0c50*/  LDG.E R11, desc[UR36][R18.64+0x8] ;  /* 0x00000824120b7981 */ /* 0x000ea8000c1e1900 */
[----:B------:R-:W2:Y:S02]  /*0c60*/  LDG.E R10, desc[UR36][R18.64+0x4] ;  /* 0x00000424120a7981 */ /* 0x000ea4000c1e1900 */
[----:B--2---:R-:W-:-:S05]  /*0c70*/  VIADDMNMX R10, R11, -R10, R2, PT ;  /* 0x8000000a0b0a7246 */ /* 0x004fca0003800102 */
[----:B------:R-:W-:Y:S02]  /*0c80*/  VIADD R20, R10, 0xfffffffe ;  /* 0xfffffffe0a147836 */ /* 0x000fe40000000000 */
[----:B------:R-:W0:Y:S03]  /*0c90*/  LDC.64 R10, c[0x0][0x3a0] ;  /* 0x0000e800ff0a7b82 */ /* 0x000e260000000a00 */
[----:B------:R-:W-:-:S04]  /*0ca0*/  IABS R21, R20 ;  /* 0x0000001400157213 */ /* 0x000fc80000000000 */
[----:B------:R-:W1:Y:S08]  /*0cb0*/  I2F.RP R25, R21 ;  /* 0x0000001500197306 */ /* 0x000e700000209400 */
[----:B-1----:R-:W1:Y:S02]  /*0cc0*/  MUFU.RCP R25, R25 ;  /* 0x0000001900197308 */ /* 0x002e640000001000 */
[----:B-1----:R-:W-:-:S02]  /*0cd0*/  VIADD R26, R25, 0xffffffe ;  /* 0x0ffffffe191a7836 */ /* 0x002fc40000000000 */
[----:B------:R-:W2:Y:S04]  /*0ce0*/  LDG.E R25, desc[UR36][R12.64] ;  /* 0x000000240c197981 */ /* 0x000ea8000c1e1900 */
[----:B------:R-:W1:Y:S02]  /*0cf0*/  F2I.FTZ.U32.TRUNC.NTZ R15, R26 ;  /* 0x0000001a000f7305 */ /* 0x000e64000021f000 */
[----:B-1----:R-:W-:-:S04]  /*0d00*/  IMAD.MOV R14, RZ, RZ, -R15 ;  /* 0x000000ffff0e7224 */ /* 0x002fc800078e0a0f */
[----:B------:R-:W-:Y:S02]  /*0d10*/  IMAD R27, R14, R21, RZ ;  /* 0x000000150e1b7224 */ /* 0x000fe400078e02ff */
[----:B------:R-:W-:-:S04]  /*0d20*/  IMAD.MOV.U32 R14, RZ, RZ, RZ ;  /* 0x000000ffff0e7224 */ /* 0x000fc800078e00ff */
[----:B------:R-:W-:-:S04]  /*0d30*/  IMAD.HI.U32 R24, R15, R27, R14 ;  /* 0x0000001b0f187227 */ /* 0x000fc800078e000e */
[----:B0-----:R-:W-:-:S06]  /*0d40*/  IMAD.WIDE.U32 R14, R8, 0x4, R10 ;  /* 0x00000004080e7825 */ /* 0x001fcc00078e000a */
[----:B------:R-:W2:Y:S01]  /*0d50*/  LDG.E R14, desc[UR36][R14.64] ;  /* 0x000000240e0e7981 */ /* 0x000ea2000c1e1900 */
[----:B------:R-:W-:-:S05]  /*0d60*/  IABS R26, R20 ;  /* 0x00000014001a7213 */ /* 0x000fca0000000000 */
[----:B------:R-:W-:Y:S01]  /*0d70*/  IMAD.MOV R26, RZ, RZ, -R26 ;  /* 0x000000ffff1a7224 */ /* 0x000fe200078e0a1a */
[----:B--2---:R-:W-:Y:S02]  /*0d80*/  VIMNMX R25, PT, PT, R25, R14, PT ;  /* 0x0000000e19197248 */ /* 0x004fe40003fe0100 */
[----:B------:R-:W0:Y:S02]  /*0d90*/  LDC.64 R14, c[0x0][0x390] ;  /* 0x0000e400ff0e7b82 */ /* 0x000e240000000a00 */
[----:B------:R-:W-:-:S05]  /*0da0*/  IABS R27, R25 ;  /* 0x00000019001b7213 */ /* 0x000fca0000000000 */
[----:B------:R-:W-:-:S04]  /*0db0*/  IMAD.HI.U32 R24, R24, R27, RZ ;  /* 0x0000001b18187227 */ /* 0x000fc800078e00ff */
[----:B------:R-:W-:-:S05]  /*0dc0*/  IMAD R26, R24, R26, R27 ;  /* 0x0000001a181a7224 */ /* 0x000fca00078e021b */
[----:B------:R-:W-:Y:S02]  /*0dd0*/  ISETP.GT.U32.AND P1, PT, R21, R26, PT ;  /* 0x0000001a1500720c */ /* 0x000fe40003f24070 */
[----:B------:R-:W-:-:S11]  /*0de0*/  LOP3.LUT R25, R25, R20, RZ, 0x3c, !PT ;  /* 0x0000001419197212 */ /* 0x000fd600078e3cff */
[----:B------:R-:W-:-:S04]  /*0df0*/  @!P1 IADD3 R26, PT, PT, R26, -R21, RZ ;  /* 0x800000151a1a9210 */ /* 0x000fc80007ffe0ff */
[----:B------:R-:W-:Y:S01]  /*0e00*/  ISETP.GE.U32.AND P0, PT, R26, R21, PT ;  /* 0x000000151a00720c */ /* 0x000fe20003f06070 */
[----:B------:R-:W-:Y:S01]  /*0e10*/  @!P1 VIADD R24, R24, 0x1 ;  /* 0x0000000118189836 */ /* 0x000fe20000000000 */
[----:B------:R-:W-:Y:S02]  /*0e20*/  ISETP.GE.AND P2, PT, R25, RZ, PT ;  /* 0x000000ff1900720c */ /* 0x000fe40003f46270 */
[----:B------:R-:W-:-:S09]  /*0e30*/  ISETP.NE.AND P1, PT, R20, RZ, PT ;  /* 0x000000ff1400720c */ /* 0x000fd20003f25270 */
[----:B------:R-:W-:-:S04]  /*0e40*/  @P0 VIADD R24, R24, 0x1 ;  /* 0x0000000118180836 */ /* 0x000fc80000000000 */
[----:B------:R-:W-:Y:S01]  /*0e50*/  @!P2 IMAD.MOV R24, RZ, RZ, -R24 ;  /* 0x000000ffff18a224 */ /* 0x000fe200078e0a18 */
[----:B------:R-:W-:Y:S01]  /*0e60*/  @!P1 LOP3.LUT R24, RZ, R20, RZ, 0x33, !PT ;  /* 0x00000014ff189212 */ /* 0x000fe200078e33ff */
[----:B------:R-:W-:-:S03]  /*0e70*/  VIADD R25, R7, 0xfffffffd ;  /* 0xfffffffd07197836 */ /* 0x000fc60000000000 */
[----:B------:R-:W-:Y:S01]  /*0e80*/  IADD3 R20, PT, PT, -R24, 0x1, RZ ;  /* 0x0000000118147810 */ /* 0x000fe20007ffe1ff */
[----:B0-----:R-:W-:-:S03]  /*0e90*/  IMAD.WIDE.U32 R24, R25, 0x4, R14 ;  /* 0x0000000419187825 */ /* 0x001fc600078e000e */
[----:B------:R-:W-:-:S05]  /*0ea0*/  I2FP.F32.S32 R29, R20 ;  /* 0x00000014001d7245 */ /* 0x000fca0000201400 */
[----:B------:R0:W-:Y:S04]  /*0eb0*/  STG.E desc[UR36][R24.64], R29 ;  /* 0x0000001d18007986 */ /* 0x0001e8000c101924 */
[----:B------:R-:W2:Y:S04]  /*0ec0*/  LDG.E R21, desc[UR36][R18.64+0xc] ;  /* 0x00000c2412157981 */ /* 0x000ea8000c1e1900 */
[----:B------:R-:W2:Y:S02]  /*0ed0*/  LDG.E R20, desc[UR36][R18.64+0x8] ;  /* 0x0000082412147981 */ /* 0x000ea4000c1e1900 */
[----:B--2---:R-:W-:-:S05]  /*0ee0*/  VIADDMNMX R20, R21, -R20, R2, PT ;  /* 0x8000001415147246 */ /* 0x004fca0003800102 */
[----:B------:R-:W-:-:S05]  /*0ef0*/  VIADD R26, R20, 0xfffffffe ;  /* 0xfffffffe141a7836 */ /* 0x000fca0000000000 */
[----:B------:R-:W-:-:S04]  /*0f00*/  IABS R27, R26 ;  /* 0x0000001a001b7213 */ /* 0x000fc80000000000 */
[----:B------:R-:W1:Y:S08]  /*0f10*/  I2F.RP R28, R27 ;  /* 0x0000001b001c7306 */ /* 0x000e700000209400 */
[----:B-1----:R-:W1:Y:S02]  /*0f20*/  MUFU.RCP R28, R28 ;  /* 0x0000001c001c7308 */ /* 0x002e640000001000 */
[----:B-1----:R-:W-:-:S06]  /*0f30*/  VIADD R28, R28, 0xffffffe ;  /* 0x0ffffffe1c1c7836 */ /* 0x002fcc0000000000 */
[----:B------:R-:W1:Y:S02]  /*0f40*/  F2I.FTZ.U32.TRUNC.NTZ R21, R28 ;  /* 0x0000001c00157305 */ /* 0x000e64000021f000 */
[----:B-1----:R-:W-:-:S04]  /*0f50*/  IMAD.MOV R20, RZ, RZ, -R21 ;  /* 0x000000ffff147224 */ /* 0x002fc800078e0a15 */
[----:B0-----:R-:W-:Y:S02]  /*0f60*/  IMAD R25, R20, R27, RZ ;  /* 0x0000001b14197224 */ /* 0x001fe400078e02ff */
[----:B------:R-:W-:-:S05]  /*0f70*/  HFMA2 R20, -RZ, RZ, 0, 0 ;  /* 0x00000000ff147431 */ /* 0x000fca00000001ff */
[----:B------:R-:W-:Y:S02]  /*0f80*/  IMAD.HI.U32 R24, R21, R25, R20 ;  /* 0x0000001915187227 */ /* 0x000fe400078e0014 */
[----:B------:R-:W2:Y:S02]  /*0f90*/  LDG.E R25, desc[UR36][R12.64] ;  /* 0x000000240c197981 */ /* 0x000ea4000c1e1900 */
[----:B------:R-:W-:-:S06]  /*0fa0*/  IMAD.WIDE.U32 R20, R0, 0x4, R10 ;  /* 0x0000000400147825 */ /* 0x000fcc00078e000a */
[----:B------:R-:W2:Y:S01]  /*0fb0*/  LDG.E R20, desc[UR36][R20.64] ;  /* 0x0000002414147981 */ /* 0x000ea2000c1e1900 */
[----:B------:R-:W-:-:S05]  /*0fc0*/  IABS R28, R26 ;  /* 0x0000001a001c7213 */ /* 0x000fca0000000000 */
[----:B------:R-:W-:Y:S01]  /*0fd0*/  IMAD.MOV R28, RZ, RZ, -R28 ;  /* 0x000000ffff1c7224 */ /* 0x000fe200078e0a1c */
[----:B--2---:R-:W-:-:S04]  /*0fe0*/  VIMNMX R25, PT, PT, R25, R20, PT ;  /* 0x0000001419197248 */ /* 0x004fc80003fe0100 */
[----:B------:R-:W-:Y:S02]  /*0ff0*/  LOP3.LUT R29, R25, R26, RZ, 0x3c, !PT ;  /* 0x0000001a191d7212 */ /* 0x000fe400078e3cff */
[----:B------:R-:W-:-:S05]  /*1000*/  IABS R25, R25 ;  /* 0x0000001900197213 */ /* 0x000fca0000000000 */
[----:B------:R-:W-:-:S04]  /*1010*/  IMAD.HI.U32 R24, R24, R25, RZ ;  /* 0x0000001918187227 */ /* 0x000fc800078e00ff */
[----:B------:R-:W-:-:S05]  /*1020*/  IMAD R20, R24, R28, R25 ;  /* 0x0000001c18147224 */ /* 0x000fca00078e0219 */
[----:B------:R-:W-:Y:S02]  /*1030*/  ISETP.GT.U32.AND P1, PT, R27, R20, PT ;  /* 0x000000141b00720c */ /* 0x000fe40003f24070 */
[----:B------:R-:W-:-:S11]  /*1040*/  ISETP.GE.AND P2, PT, R29, RZ, PT ;  /* 0x000000ff1d00720c */ /* 0x000fd60003f46270 */
[----:B------:R-:W-:-:S05]  /*1050*/  @!P1 IMAD.IADD R20, R20, 0x1, -R27 ;  /* 0x0000000114149824 */ /* 0x000fca00078e0a1b */
[----:B------:R-:W-:Y:S01]  /*1060*/  ISETP.GE.U32.AND P0, PT, R20, R27, PT ;  /* 0x0000001b1400720c */ /* 0x000fe20003f06070 */
[----:B------:R-:W-:Y:S01]  /*1070*/  @!P1 VIADD R24, R24, 0x1 ;  /* 0x0000000118189836 */ /* 0x000fe20000000000 */
[----:B------:R-:W-:Y:S01]  /*1080*/  ISETP.NE.AND P1, PT, R26, RZ, PT ;  /* 0x000000ff1a00720c */ /* 0x000fe20003f25270 */
[----:B------:R-:W-:-:S10]  /*1090*/  VIADD R25, R7, 0xfffffffe ;  /* 0xfffffffe07197836 */ /* 0x000fd40000000000 */
[----:B------:R-:W-:-:S04]  /*10a0*/  @P0 VIADD R24, R24, 0x1 ;  /* 0x0000000118180836 */ /* 0x000fc80000000000 */
[----:B------:R-:W-:Y:S01]  /*10b0*/  @!P2 IMAD.MOV R24, RZ, RZ, -R24 ;  /* 0x000000ffff18a224 */ /* 0x000fe200078e0a18 */
[----:B------:R-:W-:-:S04]  /*10c0*/  @!P1 LOP3.LUT R24, RZ, R26, RZ, 0x33, !PT ;  /* 0x0000001aff189212 */ /* 0x000fc800078e33ff */
[----:B------:R-:W-:Y:S01]  /*10d0*/  IADD3 R20, PT, PT, -R24, 0x1, RZ ;  /* 0x0000000118147810 */ /* 0x000fe20007ffe1ff */
[----:B------:R-:W-:-:S03]  /*10e0*/  IMAD.WIDE.U32 R24, R25, 0x4, R14 ;  /* 0x0000000419187825 */ /* 0x000fc600078e000e */
[----:B------:R-:W-:-:S05]  /*10f0*/  I2FP.F32.S32 R29, R20 ;  /* 0x00000014001d7245 */ /* 0x000fca0000201400 */
[----:B------:R0:W-:Y:S04]  /*1100*/  STG.E desc[UR36][R24.64], R29 ;  /* 0x0000001d18007986 */ /* 0x0001e8000c101924 */
[----:B------:R-:W2:Y:S04]  /*1110*/  LDG.E R21, desc[UR36][R18.64+0x10] ;  /* 0x0000102412157981 */ /* 0x000ea8000c1e1900 */
[----:B------:R-:W2:Y:S02]  /*1120*/  LDG.E R20, desc[UR36][R18.64+0xc] ;  /* 0x00000c2412147981 */ /* 0x000ea4000c1e1900 */
[----:B--2---:R-:W-:-:S04]  /*1130*/  VIADDMNMX R20, R21, -R20, R2, PT ;  /* 0x8000001415147246 */ /* 0x004fc80003800102 */
[----:B------:R-:W-:-:S04]  /*1140*/  IADD3 R26, PT, PT, R20, -0x2, RZ ;  /* 0xfffffffe141a7810 */ /* 0x000fc80007ffe0ff */
[----:B------:R-:W-:-:S04]  /*1150*/  IABS R27, R26 ;  /* 0x0000001a001b7213 */ /* 0x000fc80000000000 */
[----:B------:R-:W1:Y:S08]  /*1160*/  I2F.RP R28, R27 ;  /* 0x0000001b001c7306 */ /* 0x000e700000209400 */
[----:B-1----:R-:W1:Y:S02]  /*1170*/  MUFU.RCP R28, R28 ;  /* 0x0000001c001c7308 */ /* 0x002e640000001000 */
[----:B-1----:R-:W-:-:S06]  /*1180*/  VIADD R28, R28, 0xffffffe ;  /* 0x0ffffffe1c1c7836 */ /* 0x002fcc0000000000 */
[----:B------:R-:W1:Y:S02]  /*1190*/  F2I.FTZ.U32.TRUNC.NTZ R21, R28 ;  /* 0x0000001c00157305 */ /* 0x000e64000021f000 */
[----:B-1----:R-:W-:-:S04]  /*11a0*/  IMAD.MOV R20, RZ, RZ, -R21 ;  /* 0x000000ffff147224 */ /* 0x002fc800078e0a15 */
[----:B0-----:R-:W-:Y:S02]  /*11b0*/  IMAD R25, R20, R27, RZ ;  /* 0x0000001b14197224 */ /* 0x001fe400078e02ff */
[----:B------:R-:W-:-:S04]  /*11c0*/  IMAD.MOV.U32 R20, RZ, RZ, RZ ;  /* 0x000000ffff147224 */ /* 0x000fc800078e00ff */
[----:B------:R-:W-:Y:S02]  /*11d0*/  IMAD.HI.U32 R24, R21, R25, R20 ;  /* 0x0000001915187227 */ /* 0x000fe400078e0014 */
[----:B------:R-:W2:Y:S02]  /*11e0*/  LDG.E R25, desc[UR36][R12.64] ;  /* 0x000000240c197981 */ /* 0x000ea4000c1e1900 */
[----:B------:R-:W-:-:S06]  /*11f0*/  IMAD.WIDE.U32 R20, R17, 0x4, R10 ;  /* 0x0000000411147825 */ /* 0x000fcc00078e000a */
[----:B------:R0:W2:Y:S01]  /*1200*/  LDG.E R20, desc[UR36][R20.64] ;  /* 0x0000002414147981 */ /* 0x0000a2000c1e1900 */
[----:B------:R-:W-:-:S05]  /*1210*/  IABS R28, R26 ;  /* 0x0000001a001c7213 */ /* 0x000fca0000000000 */
[----:B------:R-:W-:Y:S02]  /*1220*/  IMAD.MOV R28, RZ, RZ, -R28 ;  /* 0x000000ffff1c7224 */ /* 0x000fe400078e0a1c */
[----:B0-----:R-:W-:Y:S01]  /*1230*/  VIADD R21, R7, 0xffffffff ;  /* 0xffffffff07157836 */ /* 0x001fe20000000000 */
        /* <DEDUP_REMOVED lines=10> */
[----:B------:R-:W-:-:S11]  /*12e0*/  ISETP.NE.AND P1, PT, R26, RZ, PT ;  /* 0x000000ff1a00720c */ /* 0x000fd60003f25270 */
[----:B------:R-:W-:-:S05]  /*12f0*/  @P0 IADD3 R24, PT, PT, R24, 0x1, RZ ;  /* 0x0000000118180810 */ /* 0x000fca0007ffe0ff */
[----:B------:R-:W-:Y:S01]  /*1300*/  @!P2 IMAD.MOV R24, RZ, RZ, -R24 ;  /* 0x000000ffff18a224 */ /* 0x000fe200078e0a18 */
[----:B------:R-:W-:-:S04]  /*1310*/  @!P1 LOP3.LUT R24, RZ, R26, RZ, 0x33, !PT ;  /* 0x0000001aff189212 */ /* 0x000fc800078e33ff */
[----:B------:R-:W-:Y:S01]  /*1320*/  IADD3 R24, PT, PT, -R24, 0x1, RZ ;  /* 0x0000000118187810 */ /* 0x000fe20007ffe1ff */
[----:B------:R-:W-:-:S03]  /*1330*/  IMAD.WIDE.U32 R20, R21, 0x4, R14 ;  /* 0x0000000415147825 */ /* 0x000fc600078e000e */
[----:B------:R-:W-:-:S05]  /*1340*/  I2FP.F32.S32 R29, R24 ;  /* 0x00000018001d7245 */ /* 0x000fca0000201400 */
[----:B------:R0:W-:Y:S04]  /*1350*/  STG.E desc[UR36][R20.64], R29 ;  /* 0x0000001d14007986 */ /* 0x0001e8000c101924 */
[----:B------:R-:W2:Y:S04]  /*1360*/  LDG.E R26, desc[UR36][R18.64+0x14] ;  /* 0x00001424121a7981 */ /* 0x000ea8000c1e1900 */
[----:B------:R1:W2:Y:S01]  /*1370*/  LDG.E R28, desc[UR36][R18.64+0x10] ;  /* 0x00001024121c7981 */ /* 0x0002a2000c1e1900 */
[----:B------:R-:W-:-:S03]  /*1380*/  IMAD.WIDE.U32 R24, R22, 0x4, R10 ;  /* 0x0000000416187825 */ /* 0x000fc600078e000a */
[----:B------:R-:W3:Y:S04]  /*1390*/  LDG.E R27, desc[UR36][R12.64] ;  /* 0x000000240c1b7981 */ /* 0x000ee8000c1e1900 */
[----:B------:R4:W3:Y:S01]  /*13a0*/  LDG.E R24, desc[UR36][R24.64] ;  /* 0x0000002418187981 */ /* 0x0008e2000c1e1900 */
[----:B-1----:R-:W-:Y:S02]  /*13b0*/  IMAD.MOV.U32 R18, RZ, RZ, RZ ;  /* 0x000000ffff127224 */ /* 0x002fe400078e00ff */
[----:B------:R-:W-:-:S04]  /*13c0*/  IMAD.WIDE.U32 R14, R7, 0x4, R14 ;  /* 0x00000004070e7825 */ /* 0x000fc800078e000e */
[----:B------:R-:W-:Y:S01]  /*13d0*/  VIADD R23, R23, 0x4 ;  /* 0x0000000417177836 */ /* 0x000fe20000000000 */
[----:B------:R-:W-:Y:S01]  /*13e0*/  LEA R0, R3, R0, 0x2 ;  /* 0x0000000003007211 */ /* 0x000fe200078e10ff */
[----:B------:R-:W-:Y:S02]  /*13f0*/  VIADD R9, R9, 0x4 ;  /* 0x0000000409097836 */ /* 0x000fe40000000000 */
[C---:B------:R-:W-:Y:S02]  /*1400*/  IMAD R17, R3.reuse, 0x4, R17 ;  /* 0x0000000403117824 */ /* 0x040fe400078e0211 */
[C---:B------:R-:W-:Y:S02]  /*1410*/  IMAD R22, R3.reuse, 0x4, R22 ;  /* 0x0000000403167824 */ /* 0x040fe400078e0216 */
[----:B------:R-:W-:Y:S02]  /*1420*/  IMAD R8, R3, 0x4, R8 ;  /* 0x0000000403087824 */ /* 0x000fe400078e0208 */
[----:B------:R-:W-:Y:S01]  /*1430*/  VIADD R7, R7, 0x4 ;  /* 0x0000000407077836 */ /* 0x000fe20000000000 */
[----:B--2---:R-:W-:-:S05]  /*1440*/  VIADDMNMX R26, R26, -R28, R2, PT ;  /* 0x8000001c1a1a7246 */ /* 0x004fca0003800102 */
[----:B------:R-:W-:-:S05]  /*1450*/  VIADD R26, R26, 0xfffffffe ;  /* 0xfffffffe1a1a7836 */ /* 0x000fca0000000000 */
[----:B------:R-:W-:-:S04]  /*1460*/  IABS R28, R26 ;  /* 0x0000001a001c7213 */ /* 0x000fc80000000000 */
[----:B----4-:R-:W0:Y:S08]  /*1470*/  I2F.RP R25, R28 ;  /* 0x0000001c00197306 */ /* 0x010e300000209400 */
[----:B0-----:R-:W0:Y:S02]  /*1480*/  MUFU.RCP R20, R25 ;  /* 0x0000001900147308 */ /* 0x001e240000001000 */
[----:B0-----:R-:W-:-:S06]  /*1490*/  VIADD R20, R20, 0xffffffe ;  /* 0x0ffffffe14147836 */ /* 0x001fcc0000000000 */
[----:B------:R-:W0:Y:S01]  /*14a0*/  F2I.FTZ.U32.TRUNC.NTZ R19, R20 ;  /* 0x0000001400137305 */ /* 0x000e22000021f000 */
[----:B---3--:R-:W-:Y:S01]  /*14b0*/  VIMNMX R27, PT, PT, R27, R24, PT ;  /* 0x000000181b1b7248 */ /* 0x008fe20003fe0100 */
[----:B0-----:R-:W-:-:S04]  /*14c0*/  IMAD.MOV R21, RZ, RZ, -R19 ;  /* 0x000000ffff157224 */ /* 0x001fc800078e0a13 */
[----:B------:R-:W-:-:S04]  /*14d0*/  IMAD R21, R21, R28, RZ ;  /* 0x0000001c15157224 */ /* 0x000fc800078e02ff */
[----:B------:R-:W-:Y:S01]  /*14e0*/  IMAD.HI.U32 R18, R19, R21, R18 ;  /* 0x0000001513127227 */ /* 0x000fe200078e0012 */
[----:B------:R-:W-:Y:S02]  /*14f0*/  IABS R19, R27 ;  /* 0x0000001b00137213 */ /* 0x000fe40000000000 */
[----:B------:R-:W-:-:S03]  /*1500*/  IABS R21, R26 ;  /* 0x0000001a00157213 */ /* 0x000fc60000000000 */
[----:B------:R-:W-:Y:S01]  /*1510*/  IMAD.HI.U32 R18, R18, R19, RZ ;  /* 0x0000001312127227 */ /* 0x000fe200078e00ff */
[----:B------:R-:W-:-:S05]  /*1520*/  IADD3 R20, PT, PT, RZ, -R21, RZ ;  /* 0x80000015ff147210 */ /* 0x000fca0007ffe0ff */
[----:B------:R-:W-:-:S05]  /*1530*/  IMAD R19, R18, R20, R19 ;  /* 0x0000001412137224 */ /* 0x000fca00078e0213 */
[----:B------:R-:W-:Y:S02]  /*1540*/  ISETP.GT.U32.AND P1, PT, R28, R19, PT ;  /* 0x000000131c00720c */ /* 0x000fe40003f24070 */
[----:B------:R-:W-:-:S11]  /*1550*/  LOP3.LUT R27, R27, R26, RZ, 0x3c, !PT ;  /* 0x0000001a1b1b7212 */ /* 0x000fd600078e3cff */
[----:B------:R-:W-:Y:S01]  /*1560*/  @!P1 IMAD.IADD R19, R19, 0x1, -R28 ;  /* 0x0000000113139824 */ /* 0x000fe200078e0a1c */
[----:B------:R-:W-:-:S04]  /*1570*/  ISETP.GE.AND P2, PT, R27, RZ, PT ;  /* 0x000000ff1b00720c */ /* 0x000fc80003f46270 */
[----:B------:R-:W-:Y:S01]  /*1580*/  ISETP.GE.U32.AND P0, PT, R19, R28, PT ;  /* 0x0000001c1300720c */ /* 0x000fe20003f06070 */
[----:B------:R-:W-:Y:S01]  /*1590*/  @!P1 VIADD R18, R18, 0x1 ;  /* 0x0000000112129836 */ /* 0x000fe20000000000 */
[----:B------:R-:W-:-:S11]  /*15a0*/  ISETP.NE.AND P1, PT, R26, RZ, PT ;  /* 0x000000ff1a00720c */ /* 0x000fd60003f25270 */
[----:B------:R-:W-:-:S04]  /*15b0*/  @P0 VIADD R18, R18, 0x1 ;  /* 0x0000000112120836 */ /* 0x000fc80000000000 */
[----:B------:R-:W-:Y:S01]  /*15c0*/  @!P2 IMAD.MOV R18, RZ, RZ, -R18 ;  /* 0x000000ffff12a224 */ /* 0x000fe200078e0a12 */
[----:B------:R-:W-:-:S04]  /*15d0*/  @!P1 LOP3.LUT R18, RZ, R26, RZ, 0x33, !PT ;  /* 0x0000001aff129212 */ /* 0x000fc800078e33ff */
[----:B------:R-:W-:-:S04]  /*15e0*/  IADD3 R18, PT, PT, -R18, 0x1, RZ ;  /* 0x0000000112127810 */ /* 0x000fc80007ffe1ff */
[----:B------:R-:W-:-:S05]  /*15f0*/  I2FP.F32.S32 R19, R18 ;  /* 0x0000001200137245 */ /* 0x000fca0000201400 */
[----:B------:R0:W-:Y:S01]  /*1600*/  STG.E desc[UR36][R14.64], R19 ;  /* 0x000000130e007986 */ /* 0x0001e2000c101924 */
[----:B------:R-:W-:-:S13]  /*1610*/  ISETP.NE.AND P0, PT, R23, RZ, PT ;  /* 0x000000ff1700720c */ /* 0x000fda0003f05270 */
[----:B0-----:R-:W-:Y:S05]  /*1620*/  @P0 BRA `(.L_x_17) ;  /* 0xfffffff400800947 */ /* 0x001fea000383ffff */
[----:B------:R-:W-:-:S07]  /*1630*/  VIADD R0, R9, 0x1 ;  /* 0x0000000109007836 */ /* 0x000fce0000000000 */
.L_x_16:
[----:B------:R-:W-:-:S13]  /*1640*/  ISETP.NE.AND P0, PT, R6, RZ, PT ;  /* 0x000000ff0600720c */ /* 0x000fda0003f05270 */
[----:B------:R-:W-:Y:S05]  /*1650*/  @!P0 EXIT ;  /* 0x000000000000894d */ /* 0x000fea0003800000 */
[----:B------:R-:W-:Y:S02]  /*1660*/  ISETP.NE.AND P1, PT, R6, 0x1, PT ;  /* 0x000000010600780c */ /* 0x000fe40003f25270 */
[----:B------:R-:W-:-:S04]  /*1670*/  LOP3.LUT R4, R4, 0x1, RZ, 0xc0, !PT ;  /* 0x0000000104047812 */ /* 0x000fc800078ec0ff */
[----:B------:R-:W-:-:S07]  /*1680*/  ISETP.NE.U32.AND P0, PT, R4, 0x1, PT ;  /* 0x000000010400780c */ /* 0x000fce0003f05070 */
[----:B------:R-:W-:Y:S06]  /*1690*/  @!P1 BRA `(.L_x_18) ;  /* 0x00000004004c9947 */ /* 0x000fec0003800000 */
[----:B------:R-:W0:Y:S01]  /*16a0*/  LDC.64 R14, c[0x0][0x388] ;  /* 0x0000e200ff0e7b82 */ /* 0x000e220000000a00 */
[----:B------:R-:W-:Y:S01]  /*16b0*/  IMAD R4, R0, R3, R16 ;  /* 0x0000000300047224 */ /* 0x000fe200078e0210 */
[----:B------:R-:W2:Y:S01]  /*16c0*/  LDG.E R17, desc[UR36][R12.64] ;  /* 0x000000240c117981 */ /* 0x000ea2000c1e1900 */
[----:B0-----:R-:W-:-:S04]  /*16d0*/  IMAD.WIDE R6, R9, 0x4, R14 ;  /* 0x0000000409067825 */ /* 0x001fc800078e020e */
[----:B------:R-:W-:Y:S02]  /*16e0*/  IMAD.WIDE R8, R0, 0x4, R14 ;  /* 0x0000000400087825 */ /* 0x000fe400078e020e */
[----:B------:R-:W3:Y:S04]  /*16f0*/  LDG.E R7, desc[UR36][R6.64+0x8] ;  /* 0x0000082406077981 */ /* 0x000ee8000c1e1900 */
[----:B------:R-:W3:Y:S01]  /*1700*/  LDG.E R14, desc[UR36][R8.64] ;  /* 0x00000024080e7981 */ /* 0x000ee2000c1e1900 */
[----:B------:R-:W-:-:S06]  /*1710*/  IMAD.WIDE.U32 R18, R4, 0x4, R10 ;  /* 0x0000000404127825 */ /* 0x000fcc00078e000a */
[----:B------:R-:W2:Y:S01]  /*1720*/  LDG.E R18, desc[UR36][R18.64] ;  /* 0x0000002412127981 */ /* 0x000ea2000c1e1900 */
[----:B---3--:R-:W-:-:S05]  /*1730*/  VIADDMNMX R14, R7, -R14, R2, PT ;  /* 0x8000000e070e7246 */ /* 0x008fca0003800102 */
[----:B------:R-:W-:-:S05]  /*1740*/  VIADD R14, R14, 0xfffffffe ;  /* 0xfffffffe0e0e7836 */ /* 0x000fca0000000000 */
[----:B------:R-:W-:-:S04]  /*1750*/  IABS R15, R14 ;  /* 0x0000000e000f7213 */ /* 0x000fc80000000000 */
[----:B------:R-:W0:Y:S08]  /*1760*/  I2F.RP R20, R15 ;  /* 0x0000000f00147306 */ /* 0x000e300000209400 */
[----:B0-----:R-:W0:Y:S02]  /*1770*/  MUFU.RCP R20, R20 ;  /* 0x0000001400147308 */ /* 0x001e240000001000 */
[----:B0-----:R-:W-:-:S06]  /*1780*/  IADD3 R6, PT, PT, R20, 0xffffffe, RZ ;  /* 0x0ffffffe14067810 */ /* 0x001fcc0007ffe0ff */
[----:B------:R-:W0:Y:S01]  /*1790*/  F2I.FTZ.U32.TRUNC.NTZ R7, R6 ;  /* 0x0000000600077305 */ /* 0x000e22000021f000 */
[----:B--2---:R-:W-:Y:S01]  /*17a0*/  VIMNMX R17, PT, PT, R17, R18, PT ;  /* 0x0000001211117248 */ /* 0x004fe20003fe0100 */
[----:B0-----:R-:W-:-:S04]  /*17b0*/  IMAD.MOV R21, RZ, RZ, -R7 ;  /* 0x000000ffff157224 */ /* 0x001fc800078e0a07 */
[----:B------:R-:W-:Y:S02]  /*17c0*/  IMAD.MOV.U32 R18, RZ, RZ, R21 ;  /* 0x000000ffff127224 */ /* 0x000fe400078e0015 */
[----:B------:R-:W-:Y:S02]  /*17d0*/  IMAD.MOV.U32 R6, RZ, RZ, RZ ;  /* 0x000000ffff067224 */ /* 0x000fe400078e00ff */
[----:B------:R-:W-:Y:S01]  /*17e0*/  IMAD R19, R18, R15, RZ ;  /* 0x0000000f12137224 */ /* 0x000fe200078e02ff */
[----:B------:R-:W-:Y:S02]  /*17f0*/  IABS R18, R14 ;  /* 0x0000000e00127213 */ /* 0x000fe40000000000 */
[----:B------:R-:W-:Y:S01]  /*1800*/  IABS R21, R17 ;  /* 0x0000001100157213 */ /* 0x000fe20000000000 */
[----:B------:R-:W-:-:S04]  /*1810*/  IMAD.HI.U32 R7, R7, R19, R6 ;  /* 0x0000001307077227 */ /* 0x000fc800078e0006 */
[----:B------:R-:W-:Y:S02]  /*1820*/  IMAD.MOV R6, RZ, RZ, -R18 ;  /* 0x000000ffff067224 */ /* 0x000fe400078e0a12 */
[----:B------:R-:W-:-:S04]  /*1830*/  IMAD.HI.U32 R18, R7, R21, RZ ;  /* 0x0000001507127227 */ /* 0x000fc800078e00ff */
[----:B------:R-:W-:-:S05]  /*1840*/  IMAD R6, R18, R6, R21 ;  /* 0x0000000612067224 */ /* 0x000fca00078e0215 */
[----:B------:R-:W-:Y:S02]  /*1850*/  ISETP.GT.U32.AND P3, PT, R15, R6, PT ;  /* 0x000000060f00720c */ /* 0x000fe40003f64070 */
[----:B------:R-:W-:-:S11]  /*1860*/  LOP3.LUT R17, R17, R14, RZ, 0x3c, !PT ;  /* 0x0000000e11117212 */ /* 0x000fd600078e3cff */
[----:B------:R-:W-:-:S05]  /*1870*/  @!P3 IMAD.IADD R6, R6, 0x1, -R15 ;  /* 0x000000010606b824 */ /* 0x000fca00078e0a0f */
[----:B------:R-:W-:Y:S02]  /*1880*/  ISETP.GE.U32.AND P1, PT, R6, R15, PT ;  /* 0x0000000f0600720c */ /* 0x000fe40003f26070 */
[----:B------:R-:W0:Y:S01]  /*1890*/  LDC.64 R6, c[0x0][0x390] ;  /* 0x0000e400ff067b82 */ /* 0x000e220000000a00 */
[----:B------:R-:W-:Y:S01]  /*18a0*/  ISETP.GE.AND P2, PT, R17, RZ, PT ;  /* 0x000000ff1100720c */ /* 0x000fe20003f46270 */
[----:B------:R-:W-:Y:S01]  /*18b0*/  @!P3 VIADD R18, R18, 0x1 ;  /* 0x000000011212b836 */ /* 0x000fe20000000000 */
[----:B------:R-:W-:-:S08]  /*18c0*/  ISETP.NE.AND P3, PT, R14, RZ, PT ;  /* 0x000000ff0e00720c */ /* 0x000fd00003f65270 */
[----:B------:R-:W-:-:S05]  /*18d0*/  @P1 IADD3 R18, PT, PT, R18, 0x1, RZ ;  /* 0x0000000112121810 */ /* 0x000fca0007ffe0ff */
[----:B------:R-:W-:Y:S01]  /*18e0*/  @!P2 IMAD.MOV R18, RZ, RZ, -R18 ;  /* 0x000000ffff12a224 */ /* 0x000fe200078e0a12 */
[----:B------:R-:W-:Y:S01]  /*18f0*/  @!P3 LOP3.LUT R18, RZ, R14, RZ, 0x33, !PT ;  /* 0x0000000eff12b212 */ /* 0x000fe200078e33ff */
[----:B------:R-:W-:-:S03]  /*1900*/  IMAD.IADD R15, R0, 0x1, R5 ;  /* 0x00000001000f7824 */ /* 0x000fc600078e0205 */
[----:B------:R-:W-:Y:S01]  /*1910*/  IADD3 R14, PT, PT, -R18, 0x1, RZ ;  /* 0x00000001120e7810 */ /* 0x000fe20007ffe1ff */
[----:B0-----:R-:W-:-:S03]  /*1920*/  IMAD.WIDE.U32 R18, R15, 0x4, R6 ;  /* 0x000000040f127825 */ /* 0x001fc600078e0006 */
[----:B------:R-:W-:-:S05]  /*1930*/  I2FP.F32.S32 R17, R14 ;  /* 0x0000000e00117245 */ /* 0x000fca0000201400 */
[----:B------:R0:W-:Y:S04]  /*1940*/  STG.E desc[UR36][R18.64], R17 ;  /* 0x0000001112007986 */ /* 0x0001e8000c101924 */
[----:B------:R-:W2:Y:S04]  /*1950*/  LDG.E R23, desc[UR36][R8.64+0x8] ;  /* 0x0000082408177981 */ /* 0x000ea8000c1e1900 */
[----:B------:R-:W2:Y:S01]  /*1960*/  LDG.E R14, desc[UR36][R8.64+0x4] ;  /* 0x00000424080e7981 */ /* 0x000ea2000c1e1900 */
[----:B------:R-:W-:-:S03]  /*1970*/  IMAD.IADD R21, R4, 0x1, R3 ;  /* 0x0000000104157824 */ /* 0x000fc600078e0203 */
[----:B------:R-:W3:Y:S01]  /*1980*/  LDG.E R22, desc[UR36][R12.64] ;  /* 0x000000240c167981 */ /* 0x000ee2000c1e1900 */
[----:B------:R-:W-:-:S06]  /*1990*/  IMAD.WIDE.U32 R20, R21, 0x4, R10 ;  /* 0x0000000415147825 */ /* 0x000fcc00078e000a */
[----:B------:R-:W3:Y:S01]  /*19a0*/  LDG.E R21, desc[UR36][R20.64] ;  /* 0x0000002414157981 */ /* 0x000ee2000c1e1900 */
[----:B------:R-:W-:-:S04]  /*19b0*/  VIADD R15, R15, 0x1 ;  /* 0x000000010f0f7836 */ /* 0x000fc80000000000 */
[----:B------:R-:W-:Y:S01]  /*19c0*/  IMAD.WIDE.U32 R6, R15, 0x4, R6 ;  /* 0x000000040f067825 */ /* 0x000fe200078e0006 */
[----:B--2---:R-:W-:-:S05]  /*19d0*/  VIADDMNMX R4, R23, -R14, R2, PT ;  /* 0x8000000e17047246 */ /* 0x004fca0003800102 */
[----:B------:R-:W-:-:S05]  /*19e0*/  VIADD R4, R4, 0xfffffffe ;  /* 0xfffffffe04047836 */ /* 0x000fca0000000000 */
[----:B------:R-:W-:-:S04]  /*19f0*/  IABS R14, R4 ;  /* 0x00000004000e7213 */ /* 0x000fc80000000000 */
[----:B0-----:R-:W0:Y:S08]  /*1a00*/  I2F.RP R17, R14 ;  /* 0x0000000e00117306 */ /* 0x001e300000209400 */
[----:B0-----:R-:W0:Y:S02]  /*1a10*/  MUFU.RCP R17, R17 ;  /* 0x0000001100117308 */ /* 0x001e240000001000 */
[----:B0-----:R-:W-:-:S06]  /*1a20*/  VIADD R8, R17, 0xffffffe ;  /* 0x0ffffffe11087836 */ /* 0x001fcc0000000000 */
[----:B------:R0:W1:Y:S01]  /*1a30*/  F2I.FTZ.U32.TRUNC.NTZ R9, R8 ;  /* 0x0000000800097305 */ /* 0x000062000021f000 */
[----:B---3--:R-:W-:Y:S02]  /*1a40*/  VIMNMX R21, PT, PT, R22, R21, PT ;  /* 0x0000001516157248 */ /* 0x008fe40003fe0100 */
[----:B------:R-:W-:Y:S02]  /*1a50*/  IABS R20, R4 ;  /* 0x0000000400147213 */ /* 0x000fe40000000000 */
[----:B0-----:R-:W-:Y:S01]  /*1a60*/  MOV R8, RZ ;  /* 0x000000ff00087202 */ /* 0x001fe20000000f00 */
[----:B-1----:R-:W-:-:S04]  /*1a70*/  IMAD.MOV R19, RZ, RZ, -R9 ;  /* 0x000000ffff137224 */ /* 0x002fc800078e0a09 */
[----:B------:R-:W-:Y:S01]  /*1a80*/  IMAD R19, R19, R14, RZ ;  /* 0x0000000e13137224 */ /* 0x000fe200078e02ff */
[----:B------:R-:W-:-:S03]  /*1a90*/  IABS R18, R21 ;  /* 0x0000001500127213 */ /* 0x000fc60000000000 */
[----:B------:R-:W-:-:S04]  /*1aa0*/  IMAD.HI.U32 R9, R9, R19, R8 ;  /* 0x0000001309097227 */ /* 0x000fc800078e0008 */
[----:B------:R-:W-:Y:S02]  /*1ab0*/  IMAD.MOV R17, RZ, RZ, -R20 ;  /* 0x000000ffff117224 */ /* 0x000fe400078e0a14 */
[----:B------:R-:W-:-:S04]  /*1ac0*/  IMAD.HI.U32 R9, R9, R18, RZ ;  /* 0x0000001209097227 */ /* 0x000fc800078e00ff */
        /* <DEDUP_REMOVED lines=14> */
[C---:B------:R-:W-:Y:S01]  /*1bb0*/  IADD3 R9, PT, PT, R0.reuse, 0x1, RZ ;  /* 0x0000000100097810 */ /* 0x040fe20007ffe0ff */
[----:B------:R-:W-:-:S07]  /*1bc0*/  VIADD R0, R0, 0x2 ;  /* 0x0000000200007836 */ /* 0x000fce0000000000 */
.L_x_18:
[----:B------:R-:W-:Y:S05]  /*1bd0*/  @P0 EXIT ;  /* 0x000000000000094d */ /* 0x000fea0003800000 */
[----:B0-----:R-:W0:Y:S01]  /*1be0*/  LDC.64 R14, c[0x0][0x388] ;  /* 0x0000e200ff0e7b82 */ /* 0x001e220000000a00 */
        /* <DEDUP_REMOVED lines=8> */
[----:B------:R-:W-:Y:S01]  /*1c70*/  IMAD.IADD R5, R5, 0x1, R0 ;  /* 0x0000000105057824 */ /* 0x000fe200078e0200 */
[----:B---3--:R-:W-:-:S05]  /*1c80*/  VIADDMNMX R2, R7, -R8, R2, PT ;  /* 0x8000000807027246 */ /* 0x008fca0003800102 */
[----:B------:R-:W-:-:S05]  /*1c90*/  VIADD R17, R2, 0xfffffffe ;  /* 0xfffffffe02117836 */ /* 0x000fca0000000000 */
[----:B------:R-:W-:-:S04]  /*1ca0*/  IABS R15, R17 ;  /* 0x00000011000f7213 */ /* 0x000fc80000000000 */
[----:B------:R-:W0:Y:S08]  /*1cb0*/  I2F.RP R4, R15 ;  /* 0x0000000f00047306 */ /* 0x000e300000209400 */
[----:B0-----:R-:W0:Y:S02]  /*1cc0*/  MUFU.RCP R4, R4 ;  /* 0x0000000400047308 */ /* 0x001e240000001000 */
[----:B0-----:R-:W-:-:S06]  /*1cd0*/  VIADD R2, R4, 0xffffffe ;  /* 0x0ffffffe04027836 */ /* 0x001fcc0000000000 */
[----:B------:R0:W1:Y:S01]  /*1ce0*/  F2I.FTZ.U32.TRUNC.NTZ R3, R2 ;  /* 0x0000000200037305 */ /* 0x000062000021f000 */
[----:B--2---:R-:W-:-:S04]  /*1cf0*/  VIMNMX R12, PT, PT, R12, R11, PT ;  /* 0x0000000b0c0c7248 */ /* 0x004fc80003fe0100 */
[----:B------:R-:W-:Y:S01]  /*1d00*/  IABS R8, R12 ;  /* 0x0000000c00087213 */ /* 0x000fe20000000000 */
[----:B0-----:R-:W-:Y:S02]  /*1d10*/  IMAD.MOV.U32 R2, RZ, RZ, RZ ;  /* 0x000000ffff027224 */ /* 0x001fe400078e00ff */
[----:B-1----:R-:W-:-:S04]  /*1d20*/  IMAD.MOV R6, RZ, RZ, -R3 ;  /* 0x000000ffff067224 */ /* 0x002fc800078e0a03 */
[----:B------:R-:W-:Y:S01]  /*1d30*/  IMAD R7, R6, R15, RZ ;  /* 0x0000000f06077224 */ /* 0x000fe200078e02ff */
[----:B------:R-:W-:Y:S01]  /*1d40*/  IABS R9, R17 ;  /* 0x0000001100097213 */ /* 0x000fe20000000000 */
[----:B------:R-:W-:Y:S02]  /*1d50*/  IMAD.MOV.U32 R6, RZ, RZ, R8 ;  /* 0x000000ffff067224 */ /* 0x000fe400078e0008 */
[----:B------:R-:W-:Y:S01]  /*1d60*/  IMAD.HI.U32 R3, R3, R7, R2 ;  /* 0x0000000703037227 */ /* 0x000fe200078e0002 */
[----:B------:R-:W-:-:S05]  /*1d70*/  IADD3 R7, PT, PT, RZ, -R9, RZ ;  /* 0x80000009ff077210 */ /* 0x000fca0007ffe0ff */
[----:B------:R-:W-:-:S04]  /*1d80*/  IMAD.HI.U32 R4, R3, R6, RZ ;  /* 0x0000000603047227 */ /* 0x000fc800078e00ff */
[----:B------:R-:W-:-:S05]  /*1d90*/  IMAD R2, R4, R7, R6 ;  /* 0x0000000704027224 */ /* 0x000fca00078e0206 */
[----:B------:R-:W-:Y:S02]  /*1da0*/  ISETP.GT.U32.AND P1, PT, R15, R2, PT ;  /* 0x000000020f00720c */ /* 0x000fe40003f24070 */
[----:B------:R-:W-:-:S11]  /*1db0*/  LOP3.LUT R12, R12, R17, RZ, 0x3c, !PT ;  /* 0x000000110c0c7212 */ /* 0x000fd600078e3cff */
[----:B------:R-:W-:Y:S01]  /*1dc0*/  @!P1 IMAD.IADD R2, R2, 0x1, -R15 ;  /* 0x0000000102029824 */ /* 0x000fe200078e0a0f */
[----:B------:R-:W-:-:S04]  /*1dd0*/  ISETP.GE.AND P2, PT, R12, RZ, PT ;  /* 0x000000ff0c00720c */ /* 0x000fc80003f46270 */
[----:B------:R-:W-:Y:S02]  /*1de0*/  ISETP.GE.U32.AND P0, PT, R2, R15, PT ;  /* 0x0000000f0200720c */ /* 0x000fe40003f06070 */
[----:B------:R-:W0:Y:S01]  /*1df0*/  LDC.64 R2, c[0x0][0x390] ;  /* 0x0000e400ff027b82 */ /* 0x000e220000000a00 */
[----:B------:R-:W-:Y:S01]  /*1e00*/  @!P1 VIADD R4, R4, 0x1 ;  /* 0x0000000104049836 */ /* 0x000fe20000000000 */
[----:B------:R-:W-:-:S09]  /*1e10*/  ISETP.NE.AND P1, PT, R17, RZ, PT ;  /* 0x000000ff1100720c */ /* 0x000fd20003f25270 */
[----:B------:R-:W-:-:S04]  /*1e20*/  @P0 VIADD R4, R4, 0x1 ;  /* 0x0000000104040836 */ /* 0x000fc80000000000 */
[----:B------:R-:W-:Y:S01]  /*1e30*/  @!P2 IMAD.MOV R4, RZ, RZ, -R4 ;  /* 0x000000ffff04a224 */ /* 0x000fe200078e0a04 */
[----:B------:R-:W-:-:S04]  /*1e40*/  @!P1 LOP3.LUT R4, RZ, R17, RZ, 0x33, !PT ;  /* 0x00000011ff049212 */ /* 0x000fc800078e33ff */
[----:B------:R-:W-:Y:S01]  /*1e50*/  IADD3 R4, PT, PT, -R4, 0x1, RZ ;  /* 0x0000000104047810 */ /* 0x000fe20007ffe1ff */
[----:B0-----:R-:W-:-:S03]  /*1e60*/  IMAD.WIDE.U32 R2, R5, 0x4, R2 ;  /* 0x0000000405027825 */ /* 0x001fc600078e0002 */
[----:B------:R-:W-:-:S05]  /*1e70*/  I2FP.F32.S32 R5, R4 ;  /* 0x0000000400057245 */ /* 0x000fca0000201400 */
[----:B------:R-:W-:Y:S01]  /*1e80*/  STG.E desc[UR36][R2.64], R5 ;  /* 0x0000000502007986 */ /* 0x000fe2000c101924 */
[----:B------:R-:W-:Y:S05]  /*1e90*/  EXIT ;  /* 0x000000000000794d */ /* 0x000fea0003800000 */
.L_x_19:
[----:B------:R-:W-:-:S00]  /*1ea0*/  BRA `(.L_x_19) ;  /* 0xfffffffc00fc7947 */ /* 0x000fc0000383ffff */
[----:B------:R-:W-:-:S00]  /*1eb0*/  NOP ;  /* 0x0000000000007918 */ /* 0x000fc00000000000 */
        /* <DEDUP_REMOVED lines=12> */
.L_x_20:


//--------------------- .nv.global.init           --------------------------
	.section	.nv.global.init,"aw",@progbits
.nv.global.init:
	.type		$str,@object
	.size		$str,(.L_2 - $str)
$str:
        /*0000*/ 	.byte	0x63, 0x75, 0x72, 0x72, 0x65, 0x6e, 0x74, 0x20, 0x73, 0x74, 0x72, 0x69, 0x6e, 0x67, 0x3a, 0x20
        /*0010*/ 	.byte	0x25, 0x73, 0x0a, 0x00
.L_2:


//--------------------- .nv.shared._Z13parallelKDistPcPiPfjS0_ --------------------------
	.section	.nv.shared._Z13parallelKDistPcPiPfjS0_,"aw",@nobits
	.sectionflags	@""
	.align	4
.nv.shared._Z13parallelKDistPcPiPfjS0_:
	.zero		1028


//--------------------- .nv.shared.reserved.0     --------------------------
	.section	.nv.shared.reserved.0,"aw",@nobits
	.weak		__nv_reservedSMEM_offset_0_alias
	.size		__nv_reservedSMEM_offset_0_alias, 0, 64
	.other		__nv_reservedSMEM_offset_0_alias,@"STO_CUDA_RESERVED_SHARED STV_DEFAULT"
__nv_reservedSMEM_offset_0_alias:
	.zero		0
	.zero		64


//--------------------- .nv.constant0._Z13parallelKDistPcPiPfjS0_ --------------------------
	.section	.nv.constant0._Z13parallelKDistPcPiPfjS0_,"a",@progbits
	.sectionflags	@""
	.align	4
.nv.constant0._Z13parallelKDistPcPiPfjS0_:
	.zero		936


//--------------------- SYMBOLS --------------------------

	.type		.nv.reservedSmem.offset0,@object
	.size		.nv.reservedSmem.offset0,0x4
	.type		.nv.reservedSmem.cap,@object
	.size		.nv.reservedSmem.cap,0x4
	.type		vprintf,@function
